	.target	sm_100a

	.elftype	@"ET_EXEC"


//--------------------- .note.nv.tkinfo           --------------------------
	.section	.note.nv.tkinfo,"",@"SHT_NOTE"
	.sectionflags	@"SHF_NOTE_NV_TKINFO"
	.tkinfo
        /*0018*/ 	.word	0x00000081
        /*0030*/ 	.string	""
        /*0030*/ 	.string	"ptxas-blackwell"
        /*0030*/ 	.string	"Cuda compilation tools, release 12.9, V12.9.86"
        /*0030*/ 	.string	"Build cuda_12.9.r12.9/compiler.36037853_0"
        /*0030*/ 	.string	"-v  -suppress-debug-info  -lineinfo  -arch sm_100a "



//--------------------- .note.nv.cuver            --------------------------
	.section	.note.nv.cuver,"",@"SHT_NOTE"
	.sectionflags	@"SHF_NOTE_NV_CUVER"
        /*0018*/ 	.short	0x0001
        /*001a*/ 	.short	0x0064
        /*001c*/ 	.short	0x0001
        /*001e*/ 	.short	0x0000
        /*0020*/ 	.short	0x0001
        /*0022*/ 	.short	0x0000


//--------------------- .nv.info                  --------------------------
	.section	.nv.info,"",@"SHT_CUDA_INFO"
	.align	4


	//----- nvinfo : EIATTR_REGCOUNT
	.align		4
        /*0000*/ 	.byte	0x04, 0x2f
        /*0002*/ 	.short	(.L_4 - .L_3)
	.align		4
.L_3:
        /*0004*/ 	.word	index@(gluon_tcgen05)
        /*0008*/ 	.word	0x00000087


	//----- nvinfo : EIATTR_FRAME_SIZE
	.align		4
.L_4:
        /*000c*/ 	.byte	0x04, 0x11
        /*000e*/ 	.short	(.L_6 - .L_5)
	.align		4
.L_5:
        /*0010*/ 	.word	index@($__internal_2_$__cuda_sm10x_tcgen05_guardrail_trap_unallocated_columns_being_dealloced)
        /*0014*/ 	.word	0x00000000


	//----- nvinfo : EIATTR_FRAME_SIZE
	.align		4
.L_6:
        /*0018*/ 	.byte	0x04, 0x11
        /*001a*/ 	.short	(.L_8 - .L_7)
	.align		4
.L_7:
        /*001c*/ 	.word	index@($__internal_1_$__cuda_sm10x_tcgen05_guardrail_trap_phase_invalid_during_alloc)
        /*0020*/ 	.word	0x00000000


	//----- nvinfo : EIATTR_FRAME_SIZE
	.align		4
.L_8:
        /*0024*/ 	.byte	0x04, 0x11
        /*0026*/ 	.short	(.L_10 - .L_9)
	.align		4
.L_9:
        /*0028*/ 	.word	index@($__internal_0_$__cuda_sm10x_tcgen05_guardrail_trap_col_being_dealloced_not_returned_by_alloc)
        /*002c*/ 	.word	0x00000000


	//----- nvinfo : EIATTR_FRAME_SIZE
	.align		4
.L_10:
        /*0030*/ 	.byte	0x04, 0x11
        /*0032*/ 	.short	(.L_12 - .L_11)
	.align		4
.L_11:
        /*0034*/ 	.word	index@(gluon_tcgen05)
        /*0038*/ 	.word	0x00000000


	//----- nvinfo : EIATTR_MIN_STACK_SIZE
	.align		4
.L_12:
        /*003c*/ 	.byte	0x04, 0x12
        /*003e*/ 	.short	(.L_14 - .L_13)
	.align		4
.L_13:
        /*0040*/ 	.word	index@(gluon_tcgen05)
        /*0044*/ 	.word	0x00000000
.L_14:


//--------------------- .nv.info.gluon_tcgen05    --------------------------
	.section	.nv.info.gluon_tcgen05,"",@"SHT_CUDA_INFO"
	.sectionflags	@""
	.align	4


	//----- nvinfo : EIATTR_CUDA_API_VERSION
	.align		4
        /*0000*/ 	.byte	0x04, 0x37
        /*0002*/ 	.short	(.L_16 - .L_15)
.L_15:
        /*0004*/ 	.word	0x00000081


	//----- nvinfo : EIATTR_KPARAM_INFO
	.align		4
.L_16:
        /*0008*/ 	.byte	0x04, 0x17
        /*000a*/ 	.short	(.L_18 - .L_17)
.L_17:
        /*000c*/ 	.word	0x00000000
        /*0010*/ 	.short	0x000a
        /*0012*/ 	.short	0x0048
        /*0014*/ 	.byte	0x00, 0xf4, 0x21, 0x00


	//----- nvinfo : EIATTR_KPARAM_INFO
	.align		4
.L_18:
        /*0018*/ 	.byte	0x04, 0x17
        /*001a*/ 	.short	(.L_20 - .L_19)
.L_19:
        /*001c*/ 	.word	0x00000000
        /*0020*/ 	.short	0x0009
        /*0022*/ 	.short	0x0040
        /*0024*/ 	.byte	0x00, 0xf4, 0x21, 0x00


	//----- nvinfo : EIATTR_KPARAM_INFO
	.align		4
.L_20:
        /*0028*/ 	.byte	0x04, 0x17
        /*002a*/ 	.short	(.L_22 - .L_21)
.L_21:
        /*002c*/ 	.word	0x00000000
        /*0030*/ 	.short	0x0008
        /*0032*/ 	.short	0x0038
        /*0034*/ 	.byte	0x00, 0xf0, 0x21, 0x00


	//----- nvinfo : EIATTR_KPARAM_INFO
	.align		4
.L_22:
        /*0038*/ 	.byte	0x04, 0x17
        /*003a*/ 	.short	(.L_24 - .L_23)
.L_23:
        /*003c*/ 	.word	0x00000000
        /*0040*/ 	.short	0x0007
        /*0042*/ 	.short	0x0030
        /*0044*/ 	.byte	0x00, 0xf0, 0x21, 0x00


	//----- nvinfo : EIATTR_KPARAM_INFO
	.align		4
.L_24:
        /*0048*/ 	.byte	0x04, 0x17
        /*004a*/ 	.short	(.L_26 - .L_25)
.L_25:
        /*004c*/ 	.word	0x00000000
        /*0050*/ 	.short	0x0006
        /*0052*/ 	.short	0x0028
        /*0054*/ 	.byte	0x00, 0xf0, 0x21, 0x00


	//----- nvinfo : EIATTR_KPARAM_INFO
	.align		4
.L_26:
        /*0058*/ 	.byte	0x04, 0x17
        /*005a*/ 	.short	(.L_28 - .L_27)
.L_27:
        /*005c*/ 	.word	0x00000000
        /*0060*/ 	.short	0x0005
        /*0062*/ 	.short	0x0020
        /*0064*/ 	.byte	0x00, 0xf0, 0x11, 0x00


	//----- nvinfo : EIATTR_KPARAM_INFO
	.align		4
.L_28:
        /*0068*/ 	.byte	0x04, 0x17
        /*006a*/ 	.short	(.L_30 - .L_29)
.L_29:
        /*006c*/ 	.word	0x00000000
        /*0070*/ 	.short	0x0004
        /*0072*/ 	.short	0x001c
        /*0074*/ 	.byte	0x00, 0xf0, 0x11, 0x00


	//----- nvinfo : EIATTR_KPARAM_INFO
	.align		4
.L_30:
        /*0078*/ 	.byte	0x04, 0x17
        /*007a*/ 	.short	(.L_32 - .L_31)
.L_31:
        /*007c*/ 	.word	0x00000000
        /*0080*/ 	.short	0x0003
        /*0082*/ 	.short	0x0018
        /*0084*/ 	.byte	0x00, 0xf0, 0x11, 0x00


	//----- nvinfo : EIATTR_KPARAM_INFO
	.align		4
.L_32:
        /*0088*/ 	.byte	0x04, 0x17
        /*008a*/ 	.short	(.L_34 - .L_33)
.L_33:
        /*008c*/ 	.word	0x00000000
        /*0090*/ 	.short	0x0002
        /*0092*/ 	.short	0x0010
        /*0094*/ 	.byte	0x00, 0xf4, 0x21, 0x00


	//----- nvinfo : EIATTR_KPARAM_INFO
	.align		4
.L_34:
        /*0098*/ 	.byte	0x04, 0x17
        /*009a*/ 	.short	(.L_36 - .L_35)
.L_35:
        /*009c*/ 	.word	0x00000000
        /*00a0*/ 	.short	0x0001
        /*00a2*/ 	.short	0x0008
        /*00a4*/ 	.byte	0x00, 0xf4, 0x21, 0x00


	//----- nvinfo : EIATTR_KPARAM_INFO
	.align		4
.L_36:
        /*00a8*/ 	.byte	0x04, 0x17
        /*00aa*/ 	.short	(.L_38 - .L_37)
.L_37:
        /*00ac*/ 	.word	0x00000000
        /*00b0*/ 	.short	0x0000
        /*00b2*/ 	.short	0x0000
        /*00b4*/ 	.byte	0x00, 0xf4, 0x21, 0x00


	//----- nvinfo : EIATTR_AT_ENTRY_FRAGMENTS
	.align		4
.L_38:
        /*00b8*/ 	.byte	0x04, 0x4f
        /*00ba*/ 	.short	(.L_40 - .L_39)


	//   ....[0]....
.L_39:
        /*00bc*/ 	.word	0x00000004


	//----- nvinfo : EIATTR_RESERVED_SMEM_USED
	.align		4
.L_40:
        /*00c0*/ 	.byte	0x01, 0x41
	.zero		2


	//----- nvinfo : EIATTR_SPARSE_MMA_MASK
	.align		4
        /*00c4*/ 	.byte	0x03, 0x50
        /*00c6*/ 	.short	0x0000


	//----- nvinfo : EIATTR_TCGEN05_1CTA_USED
	.align		4
        /*00c8*/ 	.byte	0x01, 0x51
	.zero		2


	//----- nvinfo : EIATTR_MAXREG_COUNT
	.align		4
        /*00cc*/ 	.byte	0x03, 0x1b
        /*00ce*/ 	.short	0x00ff


	//----- nvinfo : EIATTR_NUM_BARRIERS
	.align		4
        /*00d0*/ 	.byte	0x02, 0x4c
        /*00d2*/ 	.byte	0x01
	.zero		1


	//----- nvinfo : EIATTR_INT_WARP_WIDE_INSTR_OFFSETS
	.align		4
        /*00d4*/ 	.byte	0x04, 0x31
        /*00d6*/ 	.short	(.L_42 - .L_41)


	//   ....[0]....
.L_41:
        /*00d8*/ 	.word	0x000016a0


	//   ....[1]....
        /*00dc*/ 	.word	0x000016c0


	//   ....[2]....
        /*00e0*/ 	.word	0x00001750


	//   ....[3]....
        /*00e4*/ 	.word	0x00001900


	//   ....[4]....
        /*00e8*/ 	.word	0x00001910


	//   ....[5]....
        /*00ec*/ 	.word	0x00001920


	//   ....[6]....
        /*00f0*/ 	.word	0x00001930


	//   ....[7]....
        /*00f4*/ 	.word	0x00001b20


	//   ....[8]....
        /*00f8*/ 	.word	0x00001b30


	//   ....[9]....
        /*00fc*/ 	.word	0x00001ca0


	//   ....[10]....
        /*0100*/ 	.word	0x00001cf0


	//   ....[11]....
        /*0104*/ 	.word	0x00001d00


	//   ....[12]....
        /*0108*/ 	.word	0x00001d30


	//   ....[13]....
        /*010c*/ 	.word	0x00001eb0


	//   ....[14]....
        /*0110*/ 	.word	0x00001ec0


	//   ....[15]....
        /*0114*/ 	.word	0x00002150


	//   ....[16]....
        /*0118*/ 	.word	0x00002160


	//   ....[17]....
        /*011c*/ 	.word	0x00002860


	//   ....[18]....
        /*0120*/ 	.word	0x000028b0


	//----- nvinfo : EIATTR_COOP_GROUP_MASK_REGIDS
	.align		4
.L_42:
        /*0124*/ 	.byte	0x04, 0x29
        /*0126*/ 	.short	(.L_44 - .L_43)


	//   ....[0]....
.L_43:
        /*0128*/ 	.word	0xffffffff


	//   ....[1]....
        /*012c*/ 	.word	0xffffffff


	//   ....[2]....
        /*0130*/ 	.word	0xffffffff


	//   ....[3]....
        /*0134*/ 	.word	0xffffffff


	//   ....[4]....
        /*0138*/ 	.word	0xffffffff


	//   ....[5]....
        /*013c*/ 	.word	0xffffffff


	//   ....[6]....
        /*0140*/ 	.word	0xffffffff


	//   ....[7]....
        /*0144*/ 	.word	0xffffffff


	//   ....[8]....
        /*0148*/ 	.word	0xffffffff


	//   ....[9]....
        /*014c*/ 	.word	0xffffffff


	//----- nvinfo : EIATTR_COOP_GROUP_INSTR_OFFSETS
	.align		4
.L_44:
        /*0150*/ 	.byte	0x04, 0x28
        /*0152*/ 	.short	(.L_46 - .L_45)


	//   ....[0]....
.L_45:
        /*0154*/ 	.word	0x00000050


	//   ....[1]....
        /*0158*/ 	.word	0x00000310


	//   ....[2]....
        /*015c*/ 	.word	0x000004f0


	//   ....[3]....
        /*0160*/ 	.word	0x00000980


	//   ....[4]....
        /*0164*/ 	.word	0x00000ac0


	//   ....[5]....
        /*0168*/ 	.word	0x00000fa0


	//   ....[6]....
        /*016c*/ 	.word	0x000010e0


	//   ....[7]....
        /*0170*/ 	.word	0x00001530


	//   ....[8]....
        /*0174*/ 	.word	0x000026f0


	//   ....[9]....
        /*0178*/ 	.word	0x00002960


	//----- nvinfo : EIATTR_VRC_CTA_INIT_COUNT
	.align		4
.L_46:
        /*017c*/ 	.byte	0x02, 0x4a
        /*017e*/ 	.byte	0x80
	.zero		1


	//----- nvinfo : EIATTR_MBARRIER_INSTR_OFFSETS
	.align		4
        /*0180*/ 	.byte	0x04, 0x39
        /*0182*/ 	.short	(.L_48 - .L_47)


	//   ....[0]....
.L_47:
        /*0184*/ 	.word	0x00001770
        /*0188*/ 	.word	0x000000ff
        /*018c*/ 	.word	0x00004000
        /*0190*/ 	.short	0x0100
        /*0192*/ 	.byte	0x08
	.zero		1


	//   ....[1]....
        /*0194*/ 	.word	0x00001780
        /*0198*/ 	.word	0x000000ff
        /*019c*/ 	.word	0x00004010
        /*01a0*/ 	.short	0x0100
        /*01a2*/ 	.byte	0x08
	.zero		1


	//   ....[2]....
        /*01a4*/ 	.word	0x00001830
        /*01a8*/ 	.word	0x000000ff
        /*01ac*/ 	.word	0x00004008
        /*01b0*/ 	.short	0x0100
        /*01b2*/ 	.byte	0x08
	.zero		1


	//   ....[3]....
        /*01b4*/ 	.word	0x00001840
        /*01b8*/ 	.word	0x000000ff
        /*01bc*/ 	.word	0x00004018
        /*01c0*/ 	.short	0x0100
        /*01c2*/ 	.byte	0x08
	.zero		1


	//   ....[4]....
        /*01c4*/ 	.word	0x00001a10
        /*01c8*/ 	.word	0x000000ff
        /*01cc*/ 	.word	0x00004000
        /*01d0*/ 	.short	0x010a
        /*01d2*/ 	.byte	0x08
	.zero		1


	//   ....[5]....
        /*01d4*/ 	.word	0x00001b80
        /*01d8*/ 	.word	0x000000ff
        /*01dc*/ 	.word	0x00004010
        /*01e0*/ 	.short	0x010a
        /*01e2*/ 	.byte	0x08
	.zero		1


	//   ....[6]....
        /*01e4*/ 	.word	0x00001da0
        /*01e8*/ 	.word	0x000000ff
        /*01ec*/ 	.word	0x00004000
        /*01f0*/ 	.short	0x010a
        /*01f2*/ 	.byte	0x09
	.zero		1


	//   ....[7]....
        /*01f4*/ 	.word	0x00001f00
        /*01f8*/ 	.word	0x000000ff
        /*01fc*/ 	.word	0x00004010
        /*0200*/ 	.short	0x010a
        /*0202*/ 	.byte	0x09
	.zero		1


	//   ....[8]....
        /*0204*/ 	.word	0x00001fd0
        /*0208*/ 	.word	0x000000ff
        /*020c*/ 	.word	0x00004000
        /*0210*/ 	.short	0x0108
        /*0212*/ 	.byte	0x08
	.zero		1


	//   ....[9]....
        /*0214*/ 	.word	0x00001fe0
        /*0218*/ 	.word	0x000000ff
        /*021c*/ 	.word	0x00004010
        /*0220*/ 	.short	0x0108
        /*0222*/ 	.byte	0x08
	.zero		1


	//   ....[10]....
        /*0224*/ 	.word	0x00002030
        /*0228*/ 	.word	0x000000ff
        /*022c*/ 	.word	0x00004008
        /*0230*/ 	.short	0x0108
        /*0232*/ 	.byte	0x08
	.zero		1


	//   ....[11]....
        /*0234*/ 	.word	0x00002040
        /*0238*/ 	.word	0x000000ff
        /*023c*/ 	.word	0x00004018
        /*0240*/ 	.short	0x0108
        /*0242*/ 	.byte	0x08
	.zero		1


	//   ....[12]....
        /*0244*/ 	.word	0x00002980
        /*0248*/ 	.word	0x000000ff
        /*024c*/ 	.word	0x00004000
        /*0250*/ 	.short	0x010a
        /*0252*/ 	.byte	0x08
	.zero		1


	//   ....[13]....
        /*0254*/ 	.word	0x000029b0
        /*0258*/ 	.word	0x000000ff
        /*025c*/ 	.word	0x00004010
        /*0260*/ 	.short	0x010a
        /*0262*/ 	.byte	0x08
	.zero		1


	//   ....[14]....
        /*0264*/ 	.word	0x000029e0
        /*0268*/ 	.word	0x000000ff
        /*026c*/ 	.word	0x00004000
        /*0270*/ 	.short	0x010a
        /*0272*/ 	.byte	0x09
	.zero		1


	//   ....[15]....
        /*0274*/ 	.word	0x00002a10
        /*0278*/ 	.word	0x000000ff
        /*027c*/ 	.word	0x00004010
        /*0280*/ 	.short	0x010a
        /*0282*/ 	.byte	0x09
	.zero		1


	//----- nvinfo : EIATTR_NUM_MBARRIERS
	.align		4
.L_48:
        /*0284*/ 	.byte	0x03, 0x38
        /*0286*/ 	.short	0x0004


	//----- nvinfo : EIATTR_EXIT_INSTR_OFFSETS
	.align		4
        /*0288*/ 	.byte	0x04, 0x1c
        /*028a*/ 	.short	(.L_50 - .L_49)


	//   ....[0]....
.L_49:
        /*028c*/ 	.word	0x00002970


	//----- nvinfo : EIATTR_REQNTID
	.align		4
.L_50:
        /*0290*/ 	.byte	0x04, 0x10
        /*0292*/ 	.short	(.L_52 - .L_51)
.L_51:
        /*0294*/ 	.word	0x00000080
        /*0298*/ 	.word	0x00000001
        /*029c*/ 	.word	0x00000001


	//----- nvinfo : EIATTR_CRS_STACK_SIZE
	.align		4
.L_52:
        /*02a0*/ 	.byte	0x04, 0x1e
        /*02a2*/ 	.short	(.L_54 - .L_53)
.L_53:
        /*02a4*/ 	.word	0x00000000


	//----- nvinfo : EIATTR_CBANK_PARAM_SIZE
	.align		4
.L_54:
        /*02a8*/ 	.byte	0x03, 0x19
        /*02aa*/ 	.short	0x0050


	//----- nvinfo : EIATTR_PARAM_CBANK
	.align		4
        /*02ac*/ 	.byte	0x04, 0x0a
        /*02ae*/ 	.short	(.L_56 - .L_55)
	.align		4
.L_55:
        /*02b0*/ 	.word	index@(.nv.constant0.gluon_tcgen05)
        /*02b4*/ 	.short	0x0380
        /*02b6*/ 	.short	0x0050


	//----- nvinfo : EIATTR_SW_WAR
	.align		4
.L_56:
        /*02b8*/ 	.byte	0x04, 0x36
        /*02ba*/ 	.short	(.L_58 - .L_57)
.L_57:
        /*02bc*/ 	.word	0x00000008
.L_58:


//--------------------- .nv.compat                --------------------------
	.section	.nv.compat,"",@"SHT_CUDA_COMPAT_INFO"
	.align	4
        /*0000*/ 	.byte	0x02, 0x02, 0x02, 0x00, 0x02, 0x05, 0x05, 0x00, 0x02, 0x03, 0x03, 0x00, 0x02, 0x06, 0x01, 0x00


//--------------------- .nv.callgraph             --------------------------
	.section	.nv.callgraph,"",@"SHT_CUDA_CALLGRAPH"
	.align	4
	.sectionentsize	8
	.align		4
        /*0000*/ 	.word	0x00000000
	.align		4
        /*0004*/ 	.word	0xffffffff
	.align		4
        /*0008*/ 	.word	0x00000000
	.align		4
        /*000c*/ 	.word	0xfffffffe
	.align		4
        /*0010*/ 	.word	0x00000000
	.align		4
        /*0014*/ 	.word	0xfffffffd
	.align		4
        /*0018*/ 	.word	0x00000000
	.align		4
        /*001c*/ 	.word	0xfffffffc


//--------------------- .text.gluon_tcgen05       --------------------------
	.section	.text.gluon_tcgen05,"ax",@progbits
	.align	128
        .global         gluon_tcgen05
        .type           gluon_tcgen05,@function
        .size           gluon_tcgen05,(.L_x_78 - gluon_tcgen05)
        .other          gluon_tcgen05,@"STO_CUDA_ENTRY STV_DEFAULT"
gluon_tcgen05:
.text.gluon_tcgen05:
[----:B------:R-:W1:Y:S01]  /*0000*/  LDC R1, c[0x0][0x37c] ;  /* 0x0000df00ff017b82 */ /* 0x000e620000000800 */
[----:B------:R-:W2:Y:S02]  /*0010*/  S2R R0, SR_TID.X ;  /* 0x0000000000007919 */ /* 0x000ea40000002100 */
[----:B--2---:R-:W-:-:S13]  /*0020*/  ISETP.GE.U32.AND P2, PT, R0, 0x20, PT ;  /* 0x000000200000780c */ /* 0x004fda0003f46070 */
[----:B------:R-:W-:Y:S05]  /*0030*/  @P2 BRA `(.L_x_0) ;  /* 0x0000000000b82947 */ /* 0x000fea0003800000 */
[----:B------:R-:W2:Y:S01]  /*0040*/  S2UR UR6, SR_CgaCtaId ;  /* 0x00000000000679c3 */ /* 0x000ea20000008800 */
[----:B------:R-:W-:Y:S01]  /*0050*/  NOP ;  /* 0x0000000000007918 */ /* 0x000fe20000000000 */
[----:B------:R-:W-:Y:S02]  /*0060*/  UMOV UR4, 0x40 ;  /* 0x0000004000047882 */ /* 0x000fe40000000000 */
[----:B--2---:R-:W-:-:S09]  /*0070*/  ULEA UR4, UR6, UR4, 0x18 ;  /* 0x0000000406047291 */ /* 0x004fd2000f8ec0ff */
[----:B------:R-:W2:Y:S01]  /*0080*/  LDS.U8 R2, [UR4] ;  /* 0x00000004ff027984 */ /* 0x000ea20008000000 */
[----:B------:R-:W-:Y:S02]  /*0090*/  UMOV UR4, 0x400 ;  /* 0x0000040000047882 */ /* 0x000fe40000000000 */
[----:B------:R-:W-:Y:S01]  /*00a0*/  ULEA UR4, UR6, UR4, 0x18 ;  /* 0x0000000406047291 */ /* 0x000fe2000f8ec0ff */
[----:B--2---:R-:W-:-:S13]  /*00b0*/  ISETP.NE.AND P0, PT, R2, RZ, PT ;  /* 0x000000ff0200720c */ /* 0x004fda0003f05270 */
[----:B------:R-:W-:Y:S05]  /*00c0*/  @P0 BRA `(.L_x_1) ;  /* 0x00000000007c0947 */ /* 0x000fea0003800000 */
[----:B------:R-:W-:-:S13]  /*00d0*/  ELECT P0, URZ, PT ;  /* 0x0000000000ff782f */ /* 0x000fda0003800000 */
[----:B------:R-:W-:Y:S05]  /*00e0*/  @!P0 BRA `(.L_x_2) ;  /* 0x0000000000848947 */ /* 0x000fea0003800000 */
[----:B------:R-:W-:Y:S01]  /*00f0*/  UMOV UR5, 0x4 ;  /* 0x0000000400057882 */ /* 0x000fe20000000000 */
[----:B------:R-:W-:Y:S02]  /*0100*/  IMAD.MOV.U32 R5, RZ, RZ, 0x1 ;  /* 0x00000001ff057424 */ /* 0x000fe400078e00ff */
[----:B------:R-:W-:Y:S02]  /*0110*/  IMAD.MOV.U32 R3, RZ, RZ, 0xf ;  /* 0x0000000fff037424 */ /* 0x000fe400078e00ff */
[----:B------:R-:W-:Y:S04]  /*0120*/  DEPBAR.LE SB2, 0x36 ;  /* 0x0000ad800000791a */ /* 0x000fe80000000000 */
[----:B------:R-:W2:Y:S02]  /*0130*/  UTCATOMSWS.FIND_AND_SET.ALIGN UP0, UR5, UR5 ;  /* 0x00000005000575e3 */ /* 0x000ea40008000800 */
[----:B--2---:R-:W-:-:S04]  /*0140*/  PLOP3.LUT P0, PT, PT, PT, UP0, 0x80, 0x8 ;  /* 0x000000000008781c */ /* 0x004fc80003f0f008 */
[----:B------:R-:W-:-:S04]  /*0150*/  SEL R2, RZ, 0xffffffff, !P0 ;  /* 0xffffffffff027807 */ /* 0x000fc80004000000 */
[----:B------:R-:W-:Y:S01]  /*0160*/  ISETP.NE.AND P0, PT, R2, RZ, PT ;  /* 0x000000ff0200720c */ /* 0x000fe20003f05270 */
[----:B------:R-:W-:-:S12]  /*0170*/  IMAD.U32 R2, RZ, RZ, UR5 ;  /* 0x00000005ff027e24 */ /* 0x000fd8000f8e00ff */
[----:B------:R-:W-:Y:S05]  /*0180*/  @P0 BRA `(.L_x_3) ;  /* 0x0000000000240947 */ /* 0x000fea0003800000 */
.L_x_4:
[----:B------:R-:W-:Y:S05]  /*0190*/  NANOSLEEP 0x64 ;  /* 0x000000640000795d */ /* 0x000fea0003800000 */
[----:B------:R-:W-:-:S05]  /*01a0*/  UMOV UR5, 0x4 ;  /* 0x0000000400057882 */ /* 0x000fca0000000000 */
[----:B------:R-:W-:Y:S04]  /*01b0*/  DEPBAR.LE SB2, 0x36 ;  /* 0x0000ad800000791a */ /* 0x000fe80000000000 */
[----:B------:R-:W2:Y:S02]  /*01c0*/  UTCATOMSWS.FIND_AND_SET.ALIGN UP0, UR5, UR5 ;  /* 0x00000005000575e3 */ /* 0x000ea40008000800 */
[----:B--2---:R-:W-:-:S04]  /*01d0*/  PLOP3.LUT P0, PT, PT, PT, UP0, 0x80, 0x8 ;  /* 0x000000000008781c */ /* 0x004fc80003f0f008 */
[----:B------:R-:W-:-:S04]  /*01e0*/  SEL R2, RZ, 0xffffffff, !P0 ;  /* 0xffffffffff027807 */ /* 0x000fc80004000000 */
[----:B------:R-:W-:Y:S01]  /*01f0*/  ISETP.NE.AND P0, PT, R2, RZ, PT ;  /* 0x000000ff0200720c */ /* 0x000fe20003f05270 */
[----:B------:R-:W-:-:S12]  /*0200*/  IMAD.U32 R2, RZ, RZ, UR5 ;  /* 0x00000005ff027e24 */ /* 0x000fd8000f8e00ff */
[----:B------:R-:W-:Y:S05]  /*0210*/  @!P0 BRA `(.L_x_4) ;  /* 0xfffffffc00dc8947 */ /* 0x000fea000383ffff */
.L_x_3:
[C---:B------:R-:W-:Y:S01]  /*0220*/  VIADD R4, R2.reuse, 0x10 ;  /* 0x0000001002047836 */ /* 0x040fe20000000000 */
[----:B------:R-:W-:Y:S01]  /*0230*/  UMOV UR5, 0x50 ;  /* 0x0000005000057882 */ /* 0x000fe20000000000 */
[----:B------:R-:W-:Y:S01]  /*0240*/  SHF.L.U32 R3, R3, R2, RZ ;  /* 0x0000000203037219 */ /* 0x000fe200000006ff */
[----:B------:R-:W-:Y:S01]  /*0250*/  ULEA UR5, UR6, UR5, 0x18 ;  /* 0x0000000506057291 */ /* 0x000fe2000f8ec0ff */
[----:B------:R-:W-:Y:S01]  /*0260*/  IMAD.SHL.U32 R2, R2, 0x20, RZ ;  /* 0x0000002002027824 */ /* 0x000fe200078e00ff */
[----:B------:R-:W-:-:S04]  /*0270*/  SHF.L.U32 R4, R5, R4, RZ ;  /* 0x0000000405047219 */ /* 0x000fc800000006ff */
[----:B------:R-:W-:-:S05]  /*0280*/  LOP3.LUT R3, R4, R3, RZ, 0xfc, !PT ;  /* 0x0000000304037212 */ /* 0x000fca00078efcff */
[----:B------:R2:W-:Y:S04]  /*0290*/  ATOMS.OR RZ, [UR5], R3 ;  /* 0x00000003ffff798c */ /* 0x0005e8000b000005 */
[----:B------:R2:W-:Y:S01]  /*02a0*/  STS [UR4], R2 ;  /* 0x00000002ff007988 */ /* 0x0005e20008000804 */
[----:B------:R-:W-:Y:S05]  /*02b0*/  BRA `(.L_x_2) ;  /* 0x0000000000107947 */ /* 0x000fea0003800000 */
.L_x_1:
[----:B------:R-:W-:Y:S01]  /*02c0*/  IMAD.MOV.U32 R3, RZ, RZ, -0x1 ;  /* 0xffffffffff037424 */ /* 0x000fe200078e00ff */
[----:B------:R-:W-:-:S04]  /*02d0*/  MOV R2, 0x300 ;  /* 0x0000030000027802 */ /* 0x000fc80000000f00 */
[----:B------:R2:W-:Y:S03]  /*02e0*/  STS [UR4], R3 ;  /* 0x00000003ff007988 */ /* 0x0005e60008000804 */
[----:B-12---:R-:W-:Y:S05]  /*02f0*/  CALL.REL.NOINC `($__internal_1_$__cuda_sm10x_tcgen05_guardrail_trap_phase_invalid_during_alloc) ;  /* 0x0000002400dc7944 */ /* 0x006fea0003c00000 */
.L_x_2:
[----:B------:R-:W-:Y:S05]  /*0300*/  WARPSYNC.ALL ;  /* 0x0000000000007948 */ /* 0x000fea0003800000 */
[----:B------:R-:W-:Y:S01]  /*0310*/  NOP ;  /* 0x0000000000007918 */ /* 0x000fe20000000000 */
.L_x_0:
[----:B------:R-:W3:Y:S08]  /*0320*/  S2UR UR4, SR_CgaCtaId ;  /* 0x00000000000479c3 */ /* 0x000ef00000008800 */
[----:B------:R-:W-:Y:S01]  /*0330*/  BAR.SYNC.DEFER_BLOCKING 0x0 ;  /* 0x0000000000007b1d */ /* 0x000fe20000010000 */
[----:B------:R-:W-:-:S05]  /*0340*/  LOP3.LUT R132, R0, 0x7f, RZ, 0xc0, !PT ;  /* 0x0000007f00847812 */ /* 0x000fca00078ec0ff */
[----:B------:R-:W-:Y:S02]  /*0350*/  UMOV UR8, 0x400 ;  /* 0x0000040000087882 */ /* 0x000fe40000000000 */
[----:B------:R-:W4:Y:S08]  /*0360*/  LDC R10, c[0x0][0x3a0] ;  /* 0x0000e800ff0a7b82 */ /* 0x000f300000000800 */
[----:B------:R-:W5:Y:S01]  /*0370*/  S2UR UR9, SR_CTAID.Y ;  /* 0x00000000000979c3 */ /* 0x000f620000002600 */
[----:B---3--:R-:W-:-:S09]  /*0380*/  ULEA UR8, UR4, UR8, 0x18 ;  /* 0x0000000804087291 */ /* 0x008fd2000f8ec0ff */
[----:B--2---:R-:W2:Y:S01]  /*0390*/  LDS R3, [UR8] ;  /* 0x00000008ff037984 */ /* 0x004ea20008000800 */
[----:B------:R-:W-:Y:S06]  /*03a0*/  BAR.SYNC.DEFER_BLOCKING 0x0 ;  /* 0x0000000000007b1d */ /* 0x000fec0000010000 */
[----:B------:R-:W-:Y:S05]  /*03b0*/  @P2 BRA `(.L_x_5) ;  /* 0x0000000000182947 */ /* 0x000fea0003800000 */
[----:B------:R-:W-:Y:S01]  /*03c0*/  ELECT P0, URZ, PT ;  /* 0x0000000000ff782f */ /* 0x000fe20003800000 */
[----:B------:R-:W-:Y:S01]  /*03d0*/  IMAD.MOV.U32 R2, RZ, RZ, 0x1 ;  /* 0x00000001ff027424 */ /* 0x000fe200078e00ff */
[----:B------:R-:W-:Y:S01]  /*03e0*/  UMOV UR5, 0x40 ;  /* 0x0000004000057882 */ /* 0x000fe20000000000 */
[----:B------:R-:W-:Y:S01]  /*03f0*/  UVIRTCOUNT.DEALLOC.SMPOOL 0x80 ;  /* 0x000000800000784c */ /* 0x000fe20000000000 */
[----:B------:R-:W-:-:S09]  /*0400*/  ULEA UR5, UR4, UR5, 0x18 ;  /* 0x0000000504057291 */ /* 0x000fd2000f8ec0ff */
[----:B------:R3:W-:Y:S03]  /*0410*/  @P0 STS.U8 [UR5], R2 ;  /* 0x00000002ff000988 */ /* 0x0007e60008000005 */
.L_x_5:
[----:B------:R-:W3:Y:S01]  /*0420*/  S2UR UR4, SR_CTAID.Z ;  /* 0x00000000000479c3 */ /* 0x000ee20000002700 */
[----:B------:R-:W5:Y:S01]  /*0430*/  LDCU UR5, c[0x0][0x370] ;  /* 0x00006e00ff0577ac */ /* 0x000f620008000800 */
[----:B------:R-:W-:Y:S01]  /*0440*/  ISETP.GE.U32.AND P0, PT, R132, 0x20, PT ;  /* 0x000000208400780c */ /* 0x000fe20003f06070 */
[----:B----4-:R-:W-:Y:S01]  /*0450*/  VIADD R5, R10, 0xffffffff ;  /* 0xffffffff0a057836 */ /* 0x010fe20000000000 */
[C---:B------:R-:W-:Y:S01]  /*0460*/  ISETP.NE.U32.AND P3, PT, R132.reuse, RZ, PT ;  /* 0x000000ff8400720c */ /* 0x040fe20003f65070 */
[----:B------:R-:W3:Y:S01]  /*0470*/  LDCU UR6, c[0x0][0x374] ;  /* 0x00006e80ff0677ac */ /* 0x000ee20008000800 */
[----:B------:R-:W-:Y:S01]  /*0480*/  LEA R4, R132, UR8, 0x2 ;  /* 0x0000000884047c11 */ /* 0x000fe2000f8e10ff */
[----:B------:R-:W-:Y:S01]  /*0490*/  BSSY.RECONVERGENT B0, `(.L_x_6) ;  /* 0x0000015000007945 */ /* 0x000fe20003800200 */
[----:B------:R-:W5:Y:S01]  /*04a0*/  S2UR UR7, SR_CTAID.X ;  /* 0x00000000000779c3 */ /* 0x000f620000002500 */
[----:B------:R-:W4:Y:S01]  /*04b0*/  LDCU.64 UR20, c[0x0][0x3c0] ;  /* 0x00007800ff1477ac */ /* 0x000f220008000a00 */
[----:B--2---:R-:W-:-:S05]  /*04c0*/  R2UR UR23, R3 ;  /* 0x00000000031772ca */ /* 0x004fca00000e0000 */
[----:B------:R2:W-:Y:S01]  /*04d0*/  @!P0 STS [R4], RZ ;  /* 0x000000ff04008388 */ /* 0x0005e20000000800 */
[----:B------:R-:W1:Y:S01]  /*04e0*/  LDC R6, c[0x0][0x398] ;  /* 0x0000e600ff067b82 */ /* 0x000e620000000800 */
[----:B------:R-:W-:Y:S02]  /*04f0*/  NOP ;  /* 0x0000000000007918 */ /* 0x000fe40000000000 */
[----:B------:R2:W-:Y:S01]  /*0500*/  @!P3 STS [UR8+0x20], R5 ;  /* 0x00002005ff00b988 */ /* 0x0005e20008000808 */
[----:B---3-5:R-:W-:-:S04]  /*0510*/  UIMAD UR4, UR4, UR6, UR9 ;  /* 0x00000006040472a4 */ /* 0x028fc8000f8e0209 */
[----:B------:R-:W-:-:S04]  /*0520*/  UIMAD UR4, UR4, UR5, UR7 ;  /* 0x00000005040472a4 */ /* 0x000fc8000f8e0207 */
[----:B------:R-:W-:-:S04]  /*0530*/  UIMAD UR4, UR4, 0x180, URZ ;  /* 0x00000180040478a4 */ /* 0x000fc8000f8e02ff */
[----:B----4-:R-:W-:Y:S01]  /*0540*/  UIADD3 UR24, UP0, UPT, UR4, UR20, URZ ;  /* 0x0000001404187290 */ /* 0x010fe2000ff1e0ff */
[----:B-1----:R-:W-:-:S03]  /*0550*/  VIADD R6, R6, 0xffffffff ;  /* 0xffffffff06067836 */ /* 0x002fc60000000000 */
[----:B------:R-:W-:Y:S01]  /*0560*/  ULEA.HI.X.SX32 UR25, UR4, UR21, 0x1, UP0 ;  /* 0x0000001504197291 */ /* 0x000fe200080f0eff */
[----:B--2---:R-:W-:Y:S11]  /*0570*/  @P3 BRA `(.L_x_7) ;  /* 0x0000000000183947 */ /* 0x004ff60003800000 */
[----:B------:R-:W1:Y:S01]  /*0580*/  LDS R2, [UR8+0x8] ;  /* 0x00000808ff027984 */ /* 0x000e620008000800 */
[----:B------:R-:W2:Y:S01]  /*0590*/  LDC.64 R8, c[0x0][0x380] ;  /* 0x0000e000ff087b82 */ /* 0x000ea20000000a00 */
[----:B------:R-:W-:Y:S02]  /*05a0*/  IMAD.MOV.U32 R3, RZ, RZ, 0x70 ;  /* 0x00000070ff037424 */ /* 0x000fe400078e00ff */
[----:B--2---:R2:W-:Y:S03]  /*05b0*/  STS.64 [UR8], R8 ;  /* 0x00000008ff007988 */ /* 0x0045e60008000a08 */
[----:B-1----:R-:W-:-:S05]  /*05c0*/  LOP3.LUT R2, R2, 0x10, R3, 0xd8, !PT ;  /* 0x0000001002027812 */ /* 0x002fca00078ed803 */
[----:B------:R2:W-:Y:S02]  /*05d0*/  STS [UR8+0x8], R2 ;  /* 0x00000802ff007988 */ /* 0x0005e40008000808 */
.L_x_7:
[----:B------:R-:W-:Y:S05]  /*05e0*/  BSYNC.RECONVERGENT B0 ;  /* 0x0000000000007941 */ /* 0x000fea0003800200 */
.L_x_6:
[----:B------:R-:W-:Y:S04]  /*05f0*/  BSSY.RECONVERGENT B0, `(.L_x_8) ;  /* 0x000000a000007945 */ /* 0x000fe80003800200 */
[----:B------:R-:W-:Y:S05]  /*0600*/  @P3 BRA `(.L_x_9) ;  /* 0x0000000000203947 */ /* 0x000fea0003800000 */
[----:B--2---:R-:W1:Y:S01]  /*0610*/  LDS R2, [UR8+0x34] ;  /* 0x00003408ff027984 */ /* 0x004e620008000800 */
[----:B------:R-:W-:Y:S02]  /*0620*/  IMAD.MOV.U32 R3, RZ, RZ, 0x1f000000 ;  /* 0x1f000000ff037424 */ /* 0x000fe400078e00ff */
[----:B------:R-:W-:Y:S01]  /*0630*/  @!P3 IMAD.MOV.U32 R7, RZ, RZ, 0x7f ;  /* 0x0000007fff07b424 */ /* 0x000fe200078e00ff */
[----:B------:R-:W2:Y:S02]  /*0640*/  @!P3 LDS R8, [UR8+0x38] ;  /* 0x00003808ff08b984 */ /* 0x000ea40008000800 */
[----:B-1----:R-:W-:Y:S02]  /*0650*/  LOP3.LUT R2, R2, 0xff000000, R3, 0xb8, !PT ;  /* 0xff00000002027812 */ /* 0x002fe400078eb803 */
[----:B--2---:R-:W-:-:S03]  /*0660*/  @!P3 LOP3.LUT R3, R8, 0xff, R7, 0xb8, !PT ;  /* 0x000000ff0803b812 */ /* 0x004fc600078eb807 */
[----:B------:R1:W-:Y:S04]  /*0670*/  STS [UR8+0x34], R2 ;  /* 0x00003402ff007988 */ /* 0x0003e80008000808 */
[----:B------:R1:W-:Y:S02]  /*0680*/  @!P3 STS [UR8+0x38], R3 ;  /* 0x00003803ff00b988 */ /* 0x0003e40008000808 */
.L_x_9:
[----:B------:R-:W-:Y:S05]  /*0690*/  BSYNC.RECONVERGENT B0 ;  /* 0x0000000000007941 */ /* 0x000fea0003800200 */
.L_x_8:
[----:B------:R-:W-:Y:S04]  /*06a0*/  BSSY.RECONVERGENT B0, `(.L_x_10) ;  /* 0x000000a000007945 */ /* 0x000fe80003800200 */
[----:B------:R-:W-:Y:S05]  /*06b0*/  @P3 BRA `(.L_x_11) ;  /* 0x0000000000203947 */ /* 0x000fea0003800000 */
[----:B-12---:R-:W1:Y:S01]  /*06c0*/  LDS R2, [UR8+0x1c] ;  /* 0x00001c08ff027984 */ /* 0x006e620008000800 */
[----:B------:R-:W2:Y:S03]  /*06d0*/  LDC.64 R8, c[0x0][0x3a8] ;  /* 0x0000ea00ff087b82 */ /* 0x000ea60000000a00 */
[----:B------:R3:W-:Y:S01]  /*06e0*/  STS [UR8+0x24], R6 ;  /* 0x00002406ff007988 */ /* 0x0007e20008000808 */
[--C-:B--2---:R-:W-:Y:S02]  /*06f0*/  SHF.R.U32.HI R7, RZ, 0x4, R9.reuse ;  /* 0x00000004ff077819 */ /* 0x104fe40000011609 */
[----:B------:R-:W-:-:S05]  /*0700*/  SHF.R.U64 R3, R8, 0x4, R9 ;  /* 0x0000000408037819 */ /* 0x000fca0000001209 */
[----:B------:R3:W-:Y:S01]  /*0710*/  STS [UR8+0xc], R3 ;  /* 0x00000c03ff007988 */ /* 0x0007e20008000808 */
[----:B-1----:R-:W-:-:S05]  /*0720*/  LOP3.LUT R2, R2, 0xf, R7, 0xb8, !PT ;  /* 0x0000000f02027812 */ /* 0x002fca00078eb807 */
[----:B------:R3:W-:Y:S02]  /*0730*/  STS [UR8+0x1c], R2 ;  /* 0x00001c02ff007988 */ /* 0x0007e40008000808 */
.L_x_11:
[----:B------:R-:W-:Y:S05]  /*0740*/  BSYNC.RECONVERGENT B0 ;  /* 0x0000000000007941 */ /* 0x000fea0003800200 */
.L_x_10:
[----:B------:R-:W-:Y:S04]  /*0750*/  BSSY.RECONVERGENT B1, `(.L_x_12) ;  /* 0x000001d000017945 */ /* 0x000fe80003800200 */
[----:B------:R-:W-:Y:S04]  /*0760*/  BSSY.RELIABLE B0, `(.L_x_13) ;  /* 0x0000018000007945 */ /* 0x000fe80003800100 */
[----:B------:R-:W-:Y:S05]  /*0770*/  @P3 BRA `(.L_x_14) ;  /* 0x00000000001c3947 */ /* 0x000fea0003800000 */
[----:B-123--:R-:W1:Y:S02]  /*0780*/  LDS R2, [UR8+0x34] ;  /* 0x00003408ff027984 */ /* 0x00ee640008000800 */
[----:B-1----:R-:W-:-:S05]  /*0790*/  LOP3.LUT R2, R2, 0x7, RZ, 0xb8, !PT ;  /* 0x0000000702027812 */ /* 0x002fca00078eb8ff */
[----:B------:R1:W-:Y:S01]  /*07a0*/  STS [UR8+0x34], R2 ;  /* 0x00003402ff007988 */ /* 0x0003e20008000808 */
[----:B------:R-:W-:Y:S05]  /*07b0*/  @P3 BRA `(.L_x_15) ;  /* 0x00000000001c3947 */ /* 0x000fea0003800000 */
[----:B-1----:R-:W1:Y:S02]  /*07c0*/  LDS R2, [UR8+0x34] ;  /* 0x00003408ff027984 */ /* 0x002e640008000800 */
[----:B-1----:R-:W-:-:S05]  /*07d0*/  LOP3.LUT R2, R2, 0x38, RZ, 0xb8, !PT ;  /* 0x0000003802027812 */ /* 0x002fca00078eb8ff */
[----:B------:R4:W-:Y:S02]  /*07e0*/  STS [UR8+0x34], R2 ;  /* 0x00003402ff007988 */ /* 0x0009e40008000808 */
.L_x_14:
[----:B------:R-:W-:Y:S05]  /*07f0*/  @P3 BRA `(.L_x_16) ;  /* 0x00000000001c3947 */ /* 0x000fea0003800000 */
[----:B-1234-:R-:W1:Y:S02]  /*0800*/  LDS R2, [UR8+0x8] ;  /* 0x00000808ff027984 */ /* 0x01ee640008000800 */
[----:B-1----:R-:W-:-:S05]  /*0810*/  LOP3.LUT R2, R2, 0x780, RZ, 0xb8, !PT ;  /* 0x0000078002027812 */ /* 0x002fca00078eb8ff */
[----:B------:R2:W-:Y:S02]  /*0820*/  STS [UR8+0x8], R2 ;  /* 0x00000802ff007988 */ /* 0x0005e40008000808 */
.L_x_15:
[----:B------:R-:W-:Y:S05]  /*0830*/  @P3 BRA `(.L_x_17) ;  /* 0x0000000000283947 */ /* 0x000fea0003800000 */
[----:B-12---:R-:W1:Y:S02]  /*0840*/  LDS R2, [UR8+0x8] ;  /* 0x00000808ff027984 */ /* 0x006e640008000800 */
[----:B-1----:R-:W-:-:S05]  /*0850*/  LOP3.LUT R2, R2, 0x1800, RZ, 0xb8, !PT ;  /* 0x0000180002027812 */ /* 0x002fca00078eb8ff */
[----:B------:R5:W-:Y:S02]  /*0860*/  STS [UR8+0x8], R2 ;  /* 0x00000802ff007988 */ /* 0x000be40008000808 */
.L_x_16:
[----:B------:R-:W-:Y:S05]  /*0870*/  @P3 BREAK.RELIABLE B0 ;  /* 0x0000000000003942 */ /* 0x000fea0003800100 */
[----:B------:R-:W-:Y:S05]  /*0880*/  @P3 BRA `(.L_x_18) ;  /* 0x0000000000243947 */ /* 0x000fea0003800000 */
[----:B-1-3--:R-:W1:Y:S01]  /*0890*/  LDS R3, [UR8+0x8] ;  /* 0x00000808ff037984 */ /* 0x00ae620008000800 */
[----:B--2-45:R-:W-:-:S05]  /*08a0*/  IMAD.MOV.U32 R2, RZ, RZ, 0x6000 ;  /* 0x00006000ff027424 */ /* 0x034fca00078e00ff */
[----:B-1----:R-:W-:-:S04]  /*08b0*/  LOP3.LUT R2, R3, 0x2000, R2, 0xd8, !PT ;  /* 0x0000200003027812 */ /* 0x002fc800078ed802 */
[----:B------:R-:W-:-:S05]  /*08c0*/  LOP3.LUT R2, R2, 0x400000, RZ, 0xb8, !PT ;  /* 0x0040000002027812 */ /* 0x000fca00078eb8ff */
[----:B------:R3:W-:Y:S02]  /*08d0*/  STS [UR8+0x8], R2 ;  /* 0x00000802ff007988 */ /* 0x0007e40008000808 */
.L_x_17:
[----:B------:R-:W-:Y:S05]  /*08e0*/  BSYNC.RELIABLE B0 ;  /* 0x0000000000007941 */ /* 0x000fea0003800100 */
.L_x_13:
[----:B-123--:R-:W1:Y:S02]  /*08f0*/  @!P3 LDS R2, [UR8+0x8] ;  /* 0x00000808ff02b984 */ /* 0x00ee640008000800 */
[----:B-1----:R-:W-:-:S05]  /*0900*/  @!P3 LOP3.LUT R2, R2, 0x8000, RZ, 0xb8, !PT ;  /* 0x000080000202b812 */ /* 0x002fca00078eb8ff */
[----:B------:R1:W-:Y:S02]  /*0910*/  @!P3 STS [UR8+0x8], R2 ;  /* 0x00000802ff00b988 */ /* 0x0003e40008000808 */
.L_x_18:
[----:B------:R-:W-:Y:S05]  /*0920*/  BSYNC.RECONVERGENT B1 ;  /* 0x0000000000017941 */ /* 0x000fea0003800200 */
.L_x_12:
[----:B------:R-:W-:Y:S05]  /*0930*/  WARPSYNC.ALL ;  /* 0x0000000000007948 */ /* 0x000fea0003800000 */
[----:B------:R-:W-:Y:S01]  /*0940*/  NOP ;  /* 0x0000000000007918 */ /* 0x000fe20000000000 */
[----:B------:R-:W-:Y:S05]  /*0950*/  @P0 BRA `(.L_x_19) ;  /* 0x0000000000300947 */ /* 0x000fea0003800000 */
[----:B-12345:R-:W1:Y:S01]  /*0960*/  S2R R2, SR_LANEID ;  /* 0x0000000000027919 */ /* 0x03ee620000000000 */
[----:B------:R-:W-:Y:S05]  /*0970*/  WARPSYNC.ALL ;  /* 0x0000000000007948 */ /* 0x000fea0003800000 */
[----:B------:R-:W-:Y:S01]  /*0980*/  NOP ;  /* 0x0000000000007918 */ /* 0x000fe20000000000 */
[----:B-1----:R-:W-:-:S05]  /*0990*/  IMAD.SHL.U32 R7, R2, 0x4, RZ ;  /* 0x0000000402077824 */ /* 0x002fca00078e00ff */
[----:B------:R-:W1:Y:S01]  /*09a0*/  LDS R9, [R7+UR8] ;  /* 0x0000000807097984 */ /* 0x000e620008000800 */
[----:B------:R-:W-:-:S05]  /*09b0*/  IADD3 R2, P1, PT, R7, UR24, RZ ;  /* 0x0000001807027c10 */ /* 0x000fca000ff3e0ff */
[----:B------:R-:W-:-:S05]  /*09c0*/  IMAD.X R3, RZ, RZ, UR25, P1 ;  /* 0x00000019ff037e24 */ /* 0x000fca00088e06ff */
[----:B-1----:R1:W2:Y:S01]  /*09d0*/  ATOMG.E.EXCH.STRONG.GPU PT, RZ, [R2], R9 ;  /* 0x0000000902ff73a8 */ /* 0x0022a200041ee100 */
[----:B------:R-:W-:-:S04]  /*09e0*/  DEPBAR {5,4,3,2,1,0} ;  /* 0x0000003f0000791a */ /* 0x000fc80000000000 */
[----:B------:R-:W3:Y:S02]  /*09f0*/  CCTL.E.C.LDCU.IV.DEEP [UR24] ;  /* 0x0000000018007540 */ /* 0x000ee40009c08000 */
[----:B---3--:R1:W-:Y:S01]  /*0a00*/  UTMACCTL.IV [UR24] ;  /* 0x00000000180079b9 */ /* 0x0083e20008000000 */
[----:B------:R-:W-:Y:S01]  /*0a10*/  NOP ;  /* 0x0000000000007918 */ /* 0x000fe20000000000 */
.L_x_19:
[----:B------:R-:W-:Y:S05]  /*0a20*/  @P0 BRA `(.L_x_20) ;  /* 0x00000000000c0947 */ /* 0x000fea0003800000 */
[----:B------:R0:W-:Y:S01]  /*0a30*/  UTMACMDFLUSH ;  /* 0x00000000000079b7 */ /* 0x0001e20000000000 */
[----:B------:R-:W-:Y:S05]  /*0a40*/  @P0 BRA `(.L_x_20) ;  /* 0x0000000000040947 */ /* 0x000fea0003800000 */
[----:B------:R-:W-:-:S04]  /*0a50*/  DEPBAR.LE SB0, 0x0 ;  /* 0x000080000000791a */ /* 0x000fc80000000000 */
.L_x_20:
[----:B------:R-:W-:Y:S05]  /*0a60*/  WARPSYNC.ALL ;  /* 0x0000000000007948 */ /* 0x000fea0003800000 */
[----:B------:R-:W-:Y:S01]  /*0a70*/  NOP ;  /* 0x0000000000007918 */ /* 0x000fe20000000000 */
[----:B--2---:R-:W-:Y:S06]  /*0a80*/  BAR.SYNC.DEFER_BLOCKING 0x0 ;  /* 0x0000000000007b1d */ /* 0x004fec0000010000 */
[----:B------:R-:W-:Y:S02]  /*0a90*/  BSSY.RECONVERGENT B1, `(.L_x_21) ;  /* 0x000000b000017945 */ /* 0x000fe40003800200 */
[----:B------:R-:W-:Y:S06]  /*0aa0*/  BAR.SYNC.DEFER_BLOCKING 0x0 ;  /* 0x0000000000007b1d */ /* 0x000fec0000010000 */
[----:B------:R2:W-:Y:S01]  /*0ab0*/  @!P0 STS [R4], RZ ;  /* 0x000000ff04008388 */ /* 0x0005e20000000800 */
[----:B------:R-:W-:Y:S01]  /*0ac0*/  NOP ;  /* 0x0000000000007918 */ /* 0x000fe20000000000 */
[----:B------:R-:W-:Y:S05]  /*0ad0*/  @P3 BRA `(.L_x_22) ;  /* 0x0000000000183947 */ /* 0x000fea0003800000 */
[----:B-1-345:R-:W1:Y:S01]  /*0ae0*/  LDS R2, [UR8+0x8] ;  /* 0x00000808ff027984 */ /* 0x03ae620008000800 */
[----:B------:R-:W3:Y:S01]  /*0af0*/  LDC.64 R8, c[0x0][0x388] ;  /* 0x0000e200ff087b82 */ /* 0x000ee20000000a00 */
[----:B------:R-:W-:Y:S02]  /*0b00*/  IMAD.MOV.U32 R3, RZ, RZ, 0x70 ;  /* 0x00000070ff037424 */ /* 0x000fe400078e00ff */
[----:B---3--:R3:W-:Y:S03]  /*0b10*/  STS.64 [UR8], R8 ;  /* 0x00000008ff007988 */ /* 0x0087e60008000a08 */
[----:B-1----:R-:W-:-:S05]  /*0b20*/  LOP3.LUT R2, R2, 0x10, R3, 0xd8, !PT ;  /* 0x0000001002027812 */ /* 0x002fca00078ed803 */
[----:B------:R3:W-:Y:S02]  /*0b30*/  STS [UR8+0x8], R2 ;  /* 0x00000802ff007988 */ /* 0x0007e40008000808 */
.L_x_22:
[----:B-1----:R-:W-:Y:S05]  /*0b40*/  BSYNC.RECONVERGENT B1 ;  /* 0x0000000000017941 */ /* 0x002fea0003800200 */
.L_x_21:
[----:B------:R-:W-:Y:S04]  /*0b50*/  BSSY.RECONVERGENT B2, `(.L_x_23) ;  /* 0x000000f000027945 */ /* 0x000fe80003800200 */
[----:B------:R-:W-:Y:S04]  /*0b60*/  BSSY.RELIABLE B1, `(.L_x_24) ;  /* 0x000000c000017945 */ /* 0x000fe80003800100 */
[----:B------:R-:W-:Y:S05]  /*0b70*/  @P3 BRA `(.L_x_25) ;  /* 0x0000000000283947 */ /* 0x000fea0003800000 */
[----:B---345:R-:W1:Y:S01]  /*0b80*/  LDS R2, [UR8+0x34] ;  /* 0x00003408ff027984 */ /* 0x038e620008000800 */
[----:B------:R-:W-:Y:S01]  /*0b90*/  IMAD.MOV.U32 R3, RZ, RZ, 0x1f000000 ;  /* 0x1f000000ff037424 */ /* 0x000fe200078e00ff */
[----:B------:R-:W-:Y:S05]  /*0ba0*/  @P3 BREAK.RELIABLE B1 ;  /* 0x0000000000013942 */ /* 0x000fea0003800100 */
[----:B-1----:R-:W-:-:S05]  /*0bb0*/  LOP3.LUT R2, R2, 0xff000000, R3, 0xb8, !PT ;  /* 0xff00000002027812 */ /* 0x002fca00078eb803 */
[----:B------:R1:W-:Y:S01]  /*0bc0*/  STS [UR8+0x34], R2 ;  /* 0x00003402ff007988 */ /* 0x0003e20008000808 */
[----:B------:R-:W-:Y:S05]  /*0bd0*/  @P3 BRA `(.L_x_26) ;  /* 0x0000000000183947 */ /* 0x000fea0003800000 */
[----:B-1----:R-:W1:Y:S01]  /*0be0*/  LDS R2, [UR8+0x38] ;  /* 0x00003808ff027984 */ /* 0x002e620008000800 */
[----:B------:R-:W-:-:S05]  /*0bf0*/  IMAD.MOV.U32 R3, RZ, RZ, 0x7f ;  /* 0x0000007fff037424 */ /* 0x000fca00078e00ff */
[----:B-1----:R-:W-:-:S05]  /*0c00*/  LOP3.LUT R2, R2, 0xff, R3, 0xb8, !PT ;  /* 0x000000ff02027812 */ /* 0x002fca00078eb803 */
[----:B------:R1:W-:Y:S02]  /*0c10*/  STS [UR8+0x38], R2 ;  /* 0x00003802ff007988 */ /* 0x0003e40008000808 */
.L_x_25:
[----:B------:R-:W-:Y:S05]  /*0c20*/  BSYNC.RELIABLE B1 ;  /* 0x0000000000017941 */ /* 0x000fea0003800100 */
.L_x_24:
[----:B------:R1:W-:Y:S02]  /*0c30*/  @!P3 STS [UR8+0x20], R5 ;  /* 0x00002005ff00b988 */ /* 0x0003e40008000808 */
.L_x_26:
[----:B------:R-:W-:Y:S05]  /*0c40*/  BSYNC.RECONVERGENT B2 ;  /* 0x0000000000027941 */ /* 0x000fea0003800200 */
.L_x_23:
[----:B------:R-:W-:Y:S05]  /*0c50*/  WARPSYNC.ALL ;  /* 0x0000000000007948 */ /* 0x000fea0003800000 */
[----:B------:R-:W-:Y:S01]  /*0c60*/  NOP ;  /* 0x0000000000007918 */ /* 0x000fe20000000000 */
[----:B-1----:R-:W1:Y:S01]  /*0c70*/  LDC R5, c[0x0][0x39c] ;  /* 0x0000e700ff057b82 */ /* 0x002e620000000800 */
[----:B------:R-:W-:Y:S01]  /*0c80*/  BSSY.RECONVERGENT B2, `(.L_x_27) ;  /* 0x000000b000027945 */ /* 0x000fe20003800200 */
[----:B-1----:R-:W-:-:S03]  /*0c90*/  VIADD R5, R5, 0xffffffff ;  /* 0xffffffff05057836 */ /* 0x002fc60000000000 */
[----:B------:R-:W-:Y:S05]  /*0ca0*/  @P3 BRA `(.L_x_28) ;  /* 0x0000000000203947 */ /* 0x000fea0003800000 */
[----:B---345:R-:W1:Y:S01]  /*0cb0*/  LDS R2, [UR8+0x1c] ;  /* 0x00001c08ff027984 */ /* 0x038e620008000800 */
[----:B------:R-:W3:Y:S03]  /*0cc0*/  LDC.64 R8, c[0x0][0x3b0] ;  /* 0x0000ec00ff087b82 */ /* 0x000ee60000000a00 */
[----:B------:R4:W-:Y:S01]  /*0cd0*/  STS [UR8+0x24], R5 ;  /* 0x00002405ff007988 */ /* 0x0009e20008000808 */
[--C-:B---3--:R-:W-:Y:S02]  /*0ce0*/  SHF.R.U32.HI R7, RZ, 0x4, R9.reuse ;  /* 0x00000004ff077819 */ /* 0x108fe40000011609 */
[----:B------:R-:W-:-:S05]  /*0cf0*/  SHF.R.U64 R3, R8, 0x4, R9 ;  /* 0x0000000408037819 */ /* 0x000fca0000001209 */
[----:B------:R4:W-:Y:S01]  /*0d00*/  STS [UR8+0xc], R3 ;  /* 0x00000c03ff007988 */ /* 0x0009e20008000808 */
[----:B-1----:R-:W-:-:S05]  /*0d10*/  LOP3.LUT R2, R2, 0xf, R7, 0xb8, !PT ;  /* 0x0000000f02027812 */ /* 0x002fca00078eb807 */
[----:B------:R4:W-:Y:S02]  /*0d20*/  STS [UR8+0x1c], R2 ;  /* 0x00001c02ff007988 */ /* 0x0009e40008000808 */
.L_x_28:
[----:B------:R-:W-:Y:S05]  /*0d30*/  BSYNC.RECONVERGENT B2 ;  /* 0x0000000000027941 */ /* 0x000fea0003800200 */
.L_x_27:
[----:B------:R-:W-:Y:S04]  /*0d40*/  BSSY.RECONVERGENT B3, `(.L_x_29) ;  /* 0x000001d000037945 */ /* 0x000fe80003800200 */
[----:B------:R-:W-:Y:S04]  /*0d50*/  BSSY.RELIABLE B2, `(.L_x_30) ;  /* 0x0000018000027945 */ /* 0x000fe80003800100 */
[----:B------:R-:W-:Y:S05]  /*0d60*/  @P3 BRA `(.L_x_31) ;  /* 0x00000000001c3947 */ /* 0x000fea0003800000 */
[----:B---345:R-:W1:Y:S02]  /*0d70*/  LDS R2, [UR8+0x34] ;  /* 0x00003408ff027984 */ /* 0x038e640008000800 */
[----:B-1----:R-:W-:-:S05]  /*0d80*/  LOP3.LUT R2, R2, 0x7, RZ, 0xb8, !PT ;  /* 0x0000000702027812 */ /* 0x002fca00078eb8ff */
[----:B------:R1:W-:Y:S01]  /*0d90*/  STS [UR8+0x34], R2 ;  /* 0x00003402ff007988 */ /* 0x0003e20008000808 */
[----:B------:R-:W-:Y:S05]  /*0da0*/  @P3 BRA `(.L_x_32) ;  /* 0x00000000001c3947 */ /* 0x000fea0003800000 */
[----:B-1----:R-:W1:Y:S02]  /*0db0*/  LDS R2, [UR8+0x34] ;  /* 0x00003408ff027984 */ /* 0x002e640008000800 */
[----:B-1----:R-:W-:-:S05]  /*0dc0*/  LOP3.LUT R2, R2, 0x38, RZ, 0xb8, !PT ;  /* 0x0000003802027812 */ /* 0x002fca00078eb8ff */
[----:B------:R1:W-:Y:S02]  /*0dd0*/  STS [UR8+0x34], R2 ;  /* 0x00003402ff007988 */ /* 0x0003e40008000808 */
.L_x_31:
[----:B------:R-:W-:Y:S05]  /*0de0*/  @P3 BRA `(.L_x_33) ;  /* 0x00000000001c3947 */ /* 0x000fea0003800000 */
[----:B-1-345:R-:W1:Y:S02]  /*0df0*/  LDS R2, [UR8+0x8] ;  /* 0x00000808ff027984 */ /* 0x03ae640008000800 */
[----:B-1----:R-:W-:-:S05]  /*0e00*/  LOP3.LUT R2, R2, 0x780, RZ, 0xb8, !PT ;  /* 0x0000078002027812 */ /* 0x002fca00078eb8ff */
[----:B------:R3:W-:Y:S02]  /*0e10*/  STS [UR8+0x8], R2 ;  /* 0x00000802ff007988 */ /* 0x0007e40008000808 */
.L_x_32:
[----:B------:R-:W-:Y:S05]  /*0e20*/  @P3 BRA `(.L_x_34) ;  /* 0x0000000000283947 */ /* 0x000fea0003800000 */
[----:B-1-3--:R-:W1:Y:S02]  /*0e30*/  LDS R2, [UR8+0x8] ;  /* 0x00000808ff027984 */ /* 0x00ae640008000800 */
[----:B-1----:R-:W-:-:S05]  /*0e40*/  LOP3.LUT R2, R2, 0x1800, RZ, 0xb8, !PT ;  /* 0x0000180002027812 */ /* 0x002fca00078eb8ff */
[----:B------:R1:W-:Y:S02]  /*0e50*/  STS [UR8+0x8], R2 ;  /* 0x00000802ff007988 */ /* 0x0003e40008000808 */
.L_x_33:
[----:B------:R-:W-:Y:S05]  /*0e60*/  @P3 BREAK.RELIABLE B2 ;  /* 0x0000000000023942 */ /* 0x000fea0003800100 */
[----:B------:R-:W-:Y:S05]  /*0e70*/  @P3 BRA `(.L_x_35) ;  /* 0x0000000000243947 */ /* 0x000fea0003800000 */
[----:B-1-345:R-:W1:Y:S01]  /*0e80*/  LDS R2, [UR8+0x8] ;  /* 0x00000808ff027984 */ /* 0x03ae620008000800 */
[----:B------:R-:W-:-:S05]  /*0e90*/  IMAD.MOV.U32 R3, RZ, RZ, 0x6000 ;  /* 0x00006000ff037424 */ /* 0x000fca00078e00ff */
[----:B-1----:R-:W-:-:S04]  /*0ea0*/  LOP3.LUT R2, R2, 0x2000, R3, 0xd8, !PT ;  /* 0x0000200002027812 */ /* 0x002fc800078ed803 */
[----:B------:R-:W-:-:S05]  /*0eb0*/  LOP3.LUT R2, R2, 0x400000, RZ, 0xb8, !PT ;  /* 0x0040000002027812 */ /* 0x000fca00078eb8ff */
[----:B------:R4:W-:Y:S02]  /*0ec0*/  STS [UR8+0x8], R2 ;  /* 0x00000802ff007988 */ /* 0x0009e40008000808 */
.L_x_34:
[----:B------:R-:W-:Y:S05]  /*0ed0*/  BSYNC.RELIABLE B2 ;  /* 0x0000000000027941 */ /* 0x000fea0003800100 */
.L_x_30:
[----:B-1-34-:R-:W1:Y:S02]  /*0ee0*/  @!P3 LDS R2, [UR8+0x8] ;  /* 0x00000808ff02b984 */ /* 0x01ae640008000800 */
[----:B-1----:R-:W-:-:S05]  /*0ef0*/  @!P3 LOP3.LUT R2, R2, 0x8000, RZ, 0xb8, !PT ;  /* 0x000080000202b812 */ /* 0x002fca00078eb8ff */
[----:B------:R1:W-:Y:S02]  /*0f00*/  @!P3 STS [UR8+0x8], R2 ;  /* 0x00000802ff00b988 */ /* 0x0003e40008000808 */
.L_x_35:
[----:B------:R-:W-:Y:S05]  /*0f10*/  BSYNC.RECONVERGENT B3 ;  /* 0x0000000000037941 */ /* 0x000fea0003800200 */
.L_x_29:
[----:B------:R-:W-:Y:S05]  /*0f20*/  WARPSYNC.ALL ;  /* 0x0000000000007948 */ /* 0x000fea0003800000 */
[----:B------:R-:W-:Y:S01]  /*0f30*/  NOP ;  /* 0x0000000000007918 */ /* 0x000fe20000000000 */
[----:B------:R-:W-:-:S04]  /*0f40*/  UIADD3 UR5, UPT, UPT, UR4, 0x80, URZ ;  /* 0x0000008004057890 */ /* 0x000fc8000fffe0ff */
[----:B------:R-:W-:-:S04]  /*0f50*/  UIADD3 UR26, UP0, UPT, UR5, UR20, URZ ;  /* 0x00000014051a7290 */ /* 0x000fc8000ff1e0ff */
[----:B------:R-:W-:Y:S01]  /*0f60*/  ULEA.HI.X.SX32 UR27, UR5, UR21, 0x1, UP0 ;  /* 0x00000015051b7291 */ /* 0x000fe200080f0eff */
[----:B------:R-:W-:Y:S11]  /*0f70*/  @P0 BRA `(.L_x_36) ;  /* 0x0000000000300947 */ /* 0x000ff60003800000 */
[----:B-1-345:R-:W1:Y:S01]  /*0f80*/  S2R R2, SR_LANEID ;  /* 0x0000000000027919 */ /* 0x03ae620000000000 */
[----:B------:R-:W-:Y:S05]  /*0f90*/  WARPSYNC.ALL ;  /* 0x0000000000007948 */ /* 0x000fea0003800000 */
[----:B------:R-:W-:Y:S01]  /*0fa0*/  NOP ;  /* 0x0000000000007918 */ /* 0x000fe20000000000 */
[----:B-1----:R-:W-:-:S05]  /*0fb0*/  IMAD.SHL.U32 R8, R2, 0x4, RZ ;  /* 0x0000000402087824 */ /* 0x002fca00078e00ff */
[----:B------:R-:W1:Y:S01]  /*0fc0*/  LDS R7, [R8+UR8] ;  /* 0x0000000808077984 */ /* 0x000e620008000800 */
[----:B------:R-:W-:-:S05]  /*0fd0*/  IADD3 R2, P1, PT, R8, UR26, RZ ;  /* 0x0000001a08027c10 */ /* 0x000fca000ff3e0ff */
[----:B------:R-:W-:-:S05]  /*0fe0*/  IMAD.X R3, RZ, RZ, UR27, P1 ;  /* 0x0000001bff037e24 */ /* 0x000fca00088e06ff */
[----:B-1----:R1:W3:Y:S01]  /*0ff0*/  ATOMG.E.EXCH.STRONG.GPU PT, RZ, [R2], R7 ;  /* 0x0000000702ff73a8 */ /* 0x0022e200041ee100 */
[----:B------:R-:W-:-:S04]  /*1000*/  DEPBAR {5,4,3,2,1,0} ;  /* 0x0000003f0000791a */ /* 0x000fc80000000000 */
[----:B------:R-:W4:Y:S02]  /*1010*/  CCTL.E.C.LDCU.IV.DEEP [UR26] ;  /* 0x000000001a007540 */ /* 0x000f240009c08000 */
[----:B----4-:R1:W-:Y:S01]  /*1020*/  UTMACCTL.IV [UR26] ;  /* 0x000000001a0079b9 */ /* 0x0103e20008000000 */
[----:B------:R-:W-:Y:S01]  /*1030*/  NOP ;  /* 0x0000000000007918 */ /* 0x000fe20000000000 */
.L_x_36:
[----:B------:R-:W-:Y:S05]  /*1040*/  @P0 BRA `(.L_x_37) ;  /* 0x00000000000c0947 */ /* 0x000fea0003800000 */
[----:B------:R0:W-:Y:S01]  /*1050*/  UTMACMDFLUSH ;  /* 0x00000000000079b7 */ /* 0x0001e20000000000 */
[----:B------:R-:W-:Y:S05]  /*1060*/  @P0 BRA `(.L_x_37) ;  /* 0x0000000000040947 */ /* 0x000fea0003800000 */
[----:B------:R-:W-:-:S04]  /*1070*/  DEPBAR.LE SB0, 0x0 ;  /* 0x000080000000791a */ /* 0x000fc80000000000 */
.L_x_37:
[----:B------:R-:W-:Y:S05]  /*1080*/  WARPSYNC.ALL ;  /* 0x0000000000007948 */ /* 0x000fea0003800000 */
[----:B------:R-:W-:Y:S01]  /*1090*/  NOP ;  /* 0x0000000000007918 */ /* 0x000fe20000000000 */
[----:B---3--:R-:W-:Y:S06]  /*10a0*/  BAR.SYNC.DEFER_BLOCKING 0x0 ;  /* 0x0000000000007b1d */ /* 0x008fec0000010000 */
[----:B------:R-:W-:Y:S02]  /*10b0*/  BSSY.RECONVERGENT B3, `(.L_x_38) ;  /* 0x000000b000037945 */ /* 0x000fe40003800200 */
[----:B------:R-:W-:Y:S06]  /*10c0*/  BAR.SYNC.DEFER_BLOCKING 0x0 ;  /* 0x0000000000007b1d */ /* 0x000fec0000010000 */
[----:B------:R3:W-:Y:S01]  /*10d0*/  @!P0 STS [R4], RZ ;  /* 0x000000ff04008388 */ /* 0x0007e20000000800 */
[----:B------:R-:W-:Y:S01]  /*10e0*/  NOP ;  /* 0x0000000000007918 */ /* 0x000fe20000000000 */
[----:B------:R-:W-:Y:S05]  /*10f0*/  @P3 BRA `(.L_x_39) ;  /* 0x0000000000183947 */ /* 0x000fea0003800000 */
[----:B-1--45:R-:W1:Y:S01]  /*1100*/  LDS R2, [UR8+0x8] ;  /* 0x00000808ff027984 */ /* 0x032e620008000800 */
[----:B------:R-:W4:Y:S01]  /*1110*/  LDC.64 R8, c[0x0][0x390] ;  /* 0x0000e400ff087b82 */ /* 0x000f220000000a00 */
[----:B------:R-:W-:Y:S02]  /*1120*/  IMAD.MOV.U32 R3, RZ, RZ, 0x70 ;  /* 0x00000070ff037424 */ /* 0x000fe400078e00ff */
[----:B----4-:R4:W-:Y:S03]  /*1130*/  STS.64 [UR8], R8 ;  /* 0x00000008ff007988 */ /* 0x0109e60008000a08 */
[----:B-1----:R-:W-:-:S05]  /*1140*/  LOP3.LUT R2, R2, 0x10, R3, 0xd8, !PT ;  /* 0x0000001002027812 */ /* 0x002fca00078ed803 */
[----:B------:R4:W-:Y:S02]  /*1150*/  STS [UR8+0x8], R2 ;  /* 0x00000802ff007988 */ /* 0x0009e40008000808 */
.L_x_39:
[----:B-1----:R-:W-:Y:S05]  /*1160*/  BSYNC.RECONVERGENT B3 ;  /* 0x0000000000037941 */ /* 0x002fea0003800200 */
.L_x_38:
[----:B------:R-:W-:Y:S04]  /*1170*/  BSSY.RECONVERGENT B4, `(.L_x_40) ;  /* 0x0000033000047945 */ /* 0x000fe80003800200 */
[----:B------:R-:W-:Y:S04]  /*1180*/  BSSY.RELIABLE B3, `(.L_x_41) ;  /* 0x000002e000037945 */ /* 0x000fe80003800100 */
[----:B------:R-:W-:Y:S05]  /*1190*/  @P3 BRA `(.L_x_42) ;  /* 0x0000000000243947 */ /* 0x000fea0003800000 */
[----:B----45:R-:W1:Y:S01]  /*11a0*/  LDS R2, [UR8+0x34] ;  /* 0x00003408ff027984 */ /* 0x030e620008000800 */
[----:B------:R-:W-:-:S05]  /*11b0*/  IMAD.MOV.U32 R3, RZ, RZ, 0x7f000000 ;  /* 0x7f000000ff037424 */ /* 0x000fca00078e00ff */
[----:B-1----:R-:W-:-:S05]  /*11c0*/  LOP3.LUT R2, R2, 0xff000000, R3, 0xb8, !PT ;  /* 0xff00000002027812 */ /* 0x002fca00078eb803 */
[----:B------:R1:W-:Y:S01]  /*11d0*/  STS [UR8+0x34], R2 ;  /* 0x00003402ff007988 */ /* 0x0003e20008000808 */
[----:B------:R-:W-:Y:S05]  /*11e0*/  @P3 BRA `(.L_x_43) ;  /* 0x0000000000183947 */ /* 0x000fea0003800000 */
[----:B-1----:R-:W1:Y:S01]  /*11f0*/  LDS R2, [UR8+0x38] ;  /* 0x00003808ff027984 */ /* 0x002e620008000800 */
[----:B------:R-:W-:-:S05]  /*1200*/  IMAD.MOV.U32 R3, RZ, RZ, 0x7f ;  /* 0x0000007fff037424 */ /* 0x000fca00078e00ff */
[----:B-1----:R-:W-:-:S05]  /*1210*/  LOP3.LUT R2, R2, 0xff, R3, 0xb8, !PT ;  /* 0x000000ff02027812 */ /* 0x002fca00078eb803 */
[----:B------:R1:W-:Y:S02]  /*1220*/  STS [UR8+0x38], R2 ;  /* 0x00003802ff007988 */ /* 0x0003e40008000808 */
.L_x_42:
[----:B------:R-:W-:Y:S05]  /*1230*/  @P3 BRA `(.L_x_44) ;  /* 0x00000000000c3947 */ /* 0x000fea0003800000 */
[----:B------:R1:W-:Y:S02]  /*1240*/  STS [UR8+0x20], R5 ;  /* 0x00002005ff007988 */ /* 0x0003e40008000808 */
.L_x_43:
[----:B------:R-:W-:Y:S05]  /*1250*/  @P3 BRA `(.L_x_45) ;  /* 0x0000000000243947 */ /* 0x000fea0003800000 */
[----:B------:R1:W-:Y:S02]  /*1260*/  STS [UR8+0x24], R6 ;  /* 0x00002406ff007988 */ /* 0x0003e40008000808 */
.L_x_44:
[----:B------:R-:W-:Y:S05]  /*1270*/  @P3 BRA `(.L_x_46) ;  /* 0x00000000002c3947 */ /* 0x000fea0003800000 */
[----:B-1--45:R-:W1:Y:S01]  /*1280*/  LDS R2, [UR8+0x1c] ;  /* 0x00001c08ff027984 */ /* 0x032e620008000800 */
[----:B------:R-:W4:Y:S02]  /*1290*/  LDC.64 R6, c[0x0][0x3b8] ;  /* 0x0000ee00ff067b82 */ /* 0x000f240000000a00 */
[--C-:B----4-:R-:W-:Y:S02]  /*12a0*/  SHF.R.U32.HI R5, RZ, 0x4, R7.reuse ;  /* 0x00000004ff057819 */ /* 0x110fe40000011607 */
[----:B------:R-:W-:-:S05]  /*12b0*/  SHF.R.U64 R3, R6, 0x4, R7 ;  /* 0x0000000406037819 */ /* 0x000fca0000001207 */
[----:B------:R4:W-:Y:S01]  /*12c0*/  STS [UR8+0xc], R3 ;  /* 0x00000c03ff007988 */ /* 0x0009e20008000808 */
[----:B-1----:R-:W-:-:S05]  /*12d0*/  LOP3.LUT R2, R2, 0xf, R5, 0xb8, !PT ;  /* 0x0000000f02027812 */ /* 0x002fca00078eb805 */
[----:B------:R4:W-:Y:S02]  /*12e0*/  STS [UR8+0x1c], R2 ;  /* 0x00001c02ff007988 */ /* 0x0009e40008000808 */
.L_x_45:
[----:B------:R-:W-:Y:S05]  /*12f0*/  @P3 BRA `(.L_x_47) ;  /* 0x00000000001c3947 */ /* 0x000fea0003800000 */
[----:B-1--45:R-:W1:Y:S02]  /*1300*/  LDS R2, [UR8+0x34] ;  /* 0x00003408ff027984 */ /* 0x032e640008000800 */
[----:B-1----:R-:W-:-:S05]  /*1310*/  LOP3.LUT R2, R2, 0x7, RZ, 0xb8, !PT ;  /* 0x0000000702027812 */ /* 0x002fca00078eb8ff */
[----:B------:R1:W-:Y:S02]  /*1320*/  STS [UR8+0x34], R2 ;  /* 0x00003402ff007988 */ /* 0x0003e40008000808 */
.L_x_46:
[----:B------:R-:W-:Y:S05]  /*1330*/  @P3 BRA `(.L_x_48) ;  /* 0x00000000001c3947 */ /* 0x000fea0003800000 */
[----:B-1--45:R-:W1:Y:S02]  /*1340*/  LDS R2, [UR8+0x34] ;  /* 0x00003408ff027984 */ /* 0x032e640008000800 */
[----:B-1----:R-:W-:-:S05]  /*1350*/  LOP3.LUT R2, R2, 0x38, RZ, 0xb8, !PT ;  /* 0x0000003802027812 */ /* 0x002fca00078eb8ff */
[----:B------:R1:W-:Y:S02]  /*1360*/  STS [UR8+0x34], R2 ;  /* 0x00003402ff007988 */ /* 0x0003e40008000808 */
.L_x_47:
[----:B------:R-:W-:Y:S05]  /*1370*/  @P3 BRA `(.L_x_49) ;  /* 0x00000000001c3947 */ /* 0x000fea0003800000 */
[----:B-1--45:R-:W1:Y:S02]  /*1380*/  LDS R2, [UR8+0x8] ;  /* 0x00000808ff027984 */ /* 0x032e640008000800 */
[----:B-1----:R-:W-:-:S05]  /*1390*/  LOP3.LUT R2, R2, 0x780, RZ, 0xb8, !PT ;  /* 0x0000078002027812 */ /* 0x002fca00078eb8ff */
[----:B------:R1:W-:Y:S02]  /*13a0*/  STS [UR8+0x8], R2 ;  /* 0x00000802ff007988 */ /* 0x0003e40008000808 */
.L_x_48:
[----:B------:R-:W-:Y:S05]  /*13b0*/  @P3 BRA `(.L_x_50) ;  /* 0x0000000000283947 */ /* 0x000fea0003800000 */
[----:B-1--45:R-:W1:Y:S02]  /*13c0*/  LDS R2, [UR8+0x8] ;  /* 0x00000808ff027984 */ /* 0x032e640008000800 */
[----:B-1----:R-:W-:-:S05]  /*13d0*/  LOP3.LUT R2, R2, 0x1800, RZ, 0xb8, !PT ;  /* 0x0000180002027812 */ /* 0x002fca00078eb8ff */
[----:B------:R1:W-:Y:S02]  /*13e0*/  STS [UR8+0x8], R2 ;  /* 0x00000802ff007988 */ /* 0x0003e40008000808 */
.L_x_49:
[----:B------:R-:W-:Y:S05]  /*13f0*/  @P3 BREAK.RELIABLE B3 ;  /* 0x0000000000033942 */ /* 0x000fea0003800100 */
[----:B------:R-:W-:Y:S05]  /*1400*/  @P3 BRA `(.L_x_51) ;  /* 0x0000000000243947 */ /* 0x000fea0003800000 */
[----:B-1--45:R-:W1:Y:S01]  /*1410*/  LDS R2, [UR8+0x8] ;  /* 0x00000808ff027984 */ /* 0x032e620008000800 */
[----:B------:R-:W-:-:S05]  /*1420*/  IMAD.MOV.U32 R3, RZ, RZ, 0x6000 ;  /* 0x00006000ff037424 */ /* 0x000fca00078e00ff */
[----:B-1----:R-:W-:-:S04]  /*1430*/  LOP3.LUT R2, R2, 0x6000, R3, 0xd8, !PT ;  /* 0x0000600002027812 */ /* 0x002fc800078ed803 */
[----:B------:R-:W-:-:S05]  /*1440*/  LOP3.LUT R2, R2, 0x400000, RZ, 0xb8, !PT ;  /* 0x0040000002027812 */ /* 0x000fca00078eb8ff */
[----:B------:R1:W-:Y:S02]  /*1450*/  STS [UR8+0x8], R2 ;  /* 0x00000802ff007988 */ /* 0x0003e40008000808 */
.L_x_50:
[----:B------:R-:W-:Y:S05]  /*1460*/  BSYNC.RELIABLE B3 ;  /* 0x0000000000037941 */ /* 0x000fea0003800100 */
.L_x_41:
[----:B-1--45:R-:W1:Y:S02]  /*1470*/  @!P3 LDS R2, [UR8+0x8] ;  /* 0x00000808ff02b984 */ /* 0x032e640008000800 */
[----:B-1----:R-:W-:-:S05]  /*1480*/  @!P3 LOP3.LUT R2, R2, 0x8000, RZ, 0xb8, !PT ;  /* 0x000080000202b812 */ /* 0x002fca00078eb8ff */
[----:B------:R1:W-:Y:S02]  /*1490*/  @!P3 STS [UR8+0x8], R2 ;  /* 0x00000802ff00b988 */ /* 0x0003e40008000808 */
.L_x_51:
[----:B------:R-:W-:Y:S05]  /*14a0*/  BSYNC.RECONVERGENT B4 ;  /* 0x0000000000047941 */ /* 0x000fea0003800200 */
.L_x_40:
[----:B------:R-:W-:Y:S05]  /*14b0*/  WARPSYNC.ALL ;  /* 0x0000000000007948 */ /* 0x000fea0003800000 */
[----:B------:R-:W-:Y:S01]  /*14c0*/  NOP ;  /* 0x0000000000007918 */ /* 0x000fe20000000000 */
[----:B------:R-:W-:-:S04]  /*14d0*/  UIADD3 UR4, UPT, UPT, UR4, 0x100, URZ ;  /* 0x0000010004047890 */ /* 0x000fc8000fffe0ff */
[----:B------:R-:W-:-:S04]  /*14e0*/  UIADD3 UR20, UP0, UPT, UR4, UR20, URZ ;  /* 0x0000001404147290 */ /* 0x000fc8000ff1e0ff */
[----:B------:R-:W-:Y:S01]  /*14f0*/  ULEA.HI.X.SX32 UR22, UR4, UR21, 0x1, UP0 ;  /* 0x0000001504167291 */ /* 0x000fe200080f0eff */
[----:B------:R-:W-:Y:S11]  /*1500*/  @P0 BRA `(.L_x_52) ;  /* 0x0000000000340947 */ /* 0x000ff60003800000 */
[----:B-1--45:R-:W1:Y:S01]  /*1510*/  S2R R2, SR_LANEID ;  /* 0x0000000000027919 */ /* 0x032e620000000000 */
[----:B------:R-:W-:Y:S05]  /*1520*/  WARPSYNC.ALL ;  /* 0x0000000000007948 */ /* 0x000fea0003800000 */
[----:B------:R-:W-:Y:S01]  /*1530*/  NOP ;  /* 0x0000000000007918 */ /* 0x000fe20000000000 */
[----:B-123--:R-:W-:-:S05]  /*1540*/  IMAD.SHL.U32 R4, R2, 0x4, RZ ;  /* 0x0000000402047824 */ /* 0x00efca00078e00ff */
[----:B------:R-:W1:Y:S01]  /*1550*/  LDS R5, [R4+UR8] ;  /* 0x0000000804057984 */ /* 0x000e620008000800 */
[----:B------:R-:W-:Y:S01]  /*1560*/  IADD3 R2, P1, PT, R4, UR20, RZ ;  /* 0x0000001404027c10 */ /* 0x000fe2000ff3e0ff */
[----:B------:R-:W-:-:S04]  /*1570*/  UMOV UR21, UR22 ;  /* 0x0000001600157c82 */ /* 0x000fc80008000000 */
[----:B------:R-:W-:-:S05]  /*1580*/  IMAD.X R3, RZ, RZ, UR22, P1 ;  /* 0x00000016ff037e24 */ /* 0x000fca00088e06ff */
[----:B-1----:R1:W2:Y:S01]  /*1590*/  ATOMG.E.EXCH.STRONG.GPU PT, RZ, [R2], R5 ;  /* 0x0000000502ff73a8 */ /* 0x0022a200041ee100 */
[----:B------:R-:W-:-:S04]  /*15a0*/  DEPBAR {5,4,3,2,1,0} ;  /* 0x0000003f0000791a */ /* 0x000fc80000000000 */
[----:B------:R-:W3:Y:S02]  /*15b0*/  CCTL.E.C.LDCU.IV.DEEP [UR20] ;  /* 0x0000000014007540 */ /* 0x000ee40009c08000 */
[----:B---3--:R1:W-:Y:S01]  /*15c0*/  UTMACCTL.IV [UR20] ;  /* 0x00000000140079b9 */ /* 0x0083e20008000000 */
[----:B------:R-:W-:Y:S01]  /*15d0*/  NOP ;  /* 0x0000000000007918 */ /* 0x000fe20000000000 */
.L_x_52:
[----:B------:R-:W-:Y:S05]  /*15e0*/  @P0 BRA `(.L_x_53) ;  /* 0x00000000000c0947 */ /* 0x000fea0003800000 */
[----:B------:R0:W-:Y:S01]  /*15f0*/  UTMACMDFLUSH ;  /* 0x00000000000079b7 */ /* 0x0001e20000000000 */
[----:B------:R-:W-:Y:S05]  /*1600*/  @P0 BRA `(.L_x_53) ;  /* 0x0000000000040947 */ /* 0x000fea0003800000 */
[----:B------:R-:W-:-:S04]  /*1610*/  DEPBAR.LE SB0, 0x0 ;  /* 0x000080000000791a */ /* 0x000fc80000000000 */
.L_x_53:
[----:B------:R-:W-:Y:S05]  /*1620*/  WARPSYNC.ALL ;  /* 0x0000000000007948 */ /* 0x000fea0003800000 */
[----:B------:R-:W-:Y:S01]  /*1630*/  NOP ;  /* 0x0000000000007918 */ /* 0x000fe20000000000 */
[----:B--2---:R-:W-:Y:S01]  /*1640*/  BAR.SYNC.DEFER_BLOCKING 0x0 ;  /* 0x0000000000007b1d */ /* 0x004fe20000010000 */
[----:B-1--45:R-:W-:Y:S01]  /*1650*/  SHF.R.U32.HI R2, RZ, 0x5, R0 ;  /* 0x00000005ff027819 */ /* 0x032fe20000011600 */
[----:B------:R-:W-:Y:S01]  /*1660*/  UIADD3 UR12, UPT, UPT, UR8, 0x4010, URZ ;  /* 0x00004010080c7890 */ /* 0x000fe2000fffe0ff */
[----:B------:R-:W-:Y:S01]  /*1670*/  ISETP.GE.AND P0, PT, R10, 0x1, PT ;  /* 0x000000010a00780c */ /* 0x000fe20003f06270 */
[----:B------:R-:W-:Y:S01]  /*1680*/  USHF.L.U32 UR15, UR7, 0x7, URZ ;  /* 0x00000007070f7899 */ /* 0x000fe200080006ff */
[----:B------:R-:W-:Y:S01]  /*1690*/  R2UR UR21, R2 ;  /* 0x00000000021572ca */ /* 0x000fe200000e0000 */
[----:B------:R-:W-:Y:S01]  /*16a0*/  VOTEU.ALL UP0, P3 ;  /* 0x0000000000ff7886 */ /* 0x000fe20001800000 */
[----:B------:R-:W-:Y:S01]  /*16b0*/  UMOV UR4, 0x1 ;  /* 0x0000000100047882 */ /* 0x000fe20000000000 */
[----:B------:R-:W-:Y:S01]  /*16c0*/  VOTEU.ALL UP1, P3 ;  /* 0x0000000000ff7886 */ /* 0x000fe20001820000 */
[----:B------:R-:W-:Y:S01]  /*16d0*/  USHF.L.U32 UR19, UR9, 0x7, URZ ;  /* 0x0000000709137899 */ /* 0x000fe200080006ff */
[----:B------:R-:W-:Y:S01]  /*16e0*/  BSSY.RECONVERGENT B4, `(.L_x_54) ;  /* 0x0000018000047945 */ /* 0x000fe20003800200 */
[----:B------:R-:W-:-:S04]  /*16f0*/  @!UP0 UIADD3 UR10, UPT, UPT, -UR4, 0x100000, URZ ;  /* 0x00100000040a8890 */ /* 0x000fc8000fffe1ff */
[----:B------:R-:W-:Y:S02]  /*1700*/  @!UP0 USHF.L.U32 UR11, UR10, 0xb, URZ ;  /* 0x0000000b0a0b8899 */ /* 0x000fe400080006ff */
[----:B------:R-:W-:Y:S02]  /*1710*/  @!UP0 USHF.L.U32 UR10, UR10, 0x1, URZ ;  /* 0x000000010a0a8899 */ /* 0x000fe400080006ff */
[----:B------:R-:W-:-:S04]  /*1720*/  @!UP0 UIADD3 UR4, UPT, UPT, -UR4, 0x100000, URZ ;  /* 0x0010000004048890 */ /* 0x000fc8000fffe1ff */
[----:B------:R-:W-:Y:S02]  /*1730*/  @!UP0 USHF.L.U32 UR5, UR4, 0xb, URZ ;  /* 0x0000000b04058899 */ /* 0x000fe400080006ff */
[----:B------:R-:W-:Y:S01]  /*1740*/  @!UP0 USHF.L.U32 UR4, UR4, 0x1, URZ ;  /* 0x0000000104048899 */ /* 0x000fe200080006ff */
[----:B------:R-:W-:Y:S01]  /*1750*/  VOTEU.ALL UP0, P3 ;  /* 0x0000000000ff7886 */ /* 0x000fe20001800000 */
[----:B------:R-:W1:Y:S04]  /*1760*/  FENCE.VIEW.ASYNC.S ;  /* 0x00000000000073c6 */ /* 0x000e680000000000 */
[----:B-1----:R1:W2:Y:S06]  /*1770*/  @!UP0 SYNCS.EXCH.64 URZ, [UR8+0x4000], UR10 ;  /* 0x0040000a08ff85b2 */ /* 0x0022ac0008000100 */
[----:B------:R1:W2:Y:S02]  /*1780*/  @!UP1 SYNCS.EXCH.64 URZ, [UR8+0x4010], UR4 ;  /* 0x0040100408ff95b2 */ /* 0x0002a40008000100 */
[----:B--2---:R-:W-:Y:S06]  /*1790*/  BAR.SYNC.DEFER_BLOCKING 0x0 ;  /* 0x0000000000007b1d */ /* 0x004fec0000010000 */
[----:B------:R-:W-:Y:S05]  /*17a0*/  @P3 BRA `(.L_x_55) ;  /* 0x00000000002c3947 */ /* 0x000fea0003800000 */
[----:B-1----:R-:W-:Y:S02]  /*17b0*/  UMOV UR4, 0x1 ;  /* 0x0000000100047882 */ /* 0x002fe40000000000 */
[----:B------:R-:W-:-:S04]  /*17c0*/  UIADD3 UR10, UPT, UPT, -UR4, 0x100000, URZ ;  /* 0x00100000040a7890 */ /* 0x000fc8000fffe1ff */
[----:B------:R-:W-:Y:S02]  /*17d0*/  USHF.L.U32 UR11, UR10, 0xb, URZ ;  /* 0x0000000b0a0b7899 */ /* 0x000fe400080006ff */
[----:B------:R-:W-:Y:S02]  /*17e0*/  USHF.L.U32 UR10, UR10, 0x1, URZ ;  /* 0x000000010a0a7899 */ /* 0x000fe400080006ff */
[----:B------:R-:W-:-:S04]  /*17f0*/  UIADD3 UR4, UPT, UPT, -UR4, 0x100000, URZ ;  /* 0x0010000004047890 */ /* 0x000fc8000fffe1ff */
[----:B------:R-:W-:Y:S02]  /*1800*/  USHF.L.U32 UR5, UR4, 0xb, URZ ;  /* 0x0000000b04057899 */ /* 0x000fe400080006ff */
[----:B------:R-:W-:Y:S01]  /*1810*/  USHF.L.U32 UR4, UR4, 0x1, URZ ;  /* 0x0000000104047899 */ /* 0x000fe200080006ff */
[----:B------:R-:W1:Y:S03]  /*1820*/  FENCE.VIEW.ASYNC.S ;  /* 0x00000000000073c6 */ /* 0x000e660000000000 */
[----:B-1----:R2:W4:Y:S08]  /*1830*/  SYNCS.EXCH.64 URZ, [UR8+0x4008], UR10 ;  /* 0x0040080a08ff75b2 */ /* 0x0025300008000100 */
[----:B------:R2:W5:Y:S02]  /*1840*/  SYNCS.EXCH.64 URZ, [UR8+0x4018], UR4 ;  /* 0x0040180408ff75b2 */ /* 0x0005640008000100 */
[----:B--2---:R-:W-:Y:S01]  /*1850*/  NOP ;  /* 0x0000000000007918 */ /* 0x004fe20000000000 */
.L_x_55:
[----:B-1----:R-:W-:Y:S05]  /*1860*/  BSYNC.RECONVERGENT B4 ;  /* 0x0000000000047941 */ /* 0x002fea0003800200 */
.L_x_54:
[----:B------:R-:W-:Y:S05]  /*1870*/  @!P0 BRA `(.L_x_56) ;  /* 0x0000000400c88947 */ /* 0x000fea0003800000 */
[----:B----45:R-:W-:Y:S01]  /*1880*/  BAR.SYNC.DEFER_BLOCKING 0x0 ;  /* 0x0000000000007b1d */ /* 0x030fe20000010000 */
[----:B------:R-:W-:Y:S01]  /*1890*/  @!P3 IMAD.MOV.U32 R2, RZ, RZ, 0x2000 ;  /* 0x00002000ff02b424 */ /* 0x000fe200078e00ff */
[----:B------:R-:W-:Y:S02]  /*18a0*/  ELECT P1, URZ, PT ;  /* 0x0000000000ff782f */ /* 0x000fe40003820000 */
[----:B------:R-:W-:Y:S02]  /*18b0*/  ELECT P0, URZ, PT ;  /* 0x0000000000ff782f */ /* 0x000fe40003800000 */
[C---:B------:R-:W-:Y:S01]  /*18c0*/  ISETP.LT.U32.AND P1, PT, R132.reuse, 0x20, P1 ;  /* 0x000000208400780c */ /* 0x040fe20000f21070 */
[----:B------:R-:W-:Y:S01]  /*18d0*/  UMOV UR11, UR15 ;  /* 0x0000000f000b7c82 */ /* 0x000fe20008000000 */
[----:B------:R-:W-:Y:S01]  /*18e0*/  ISETP.LT.U32.AND P0, PT, R132, 0x20, P0 ;  /* 0x000000208400780c */ /* 0x000fe20000701070 */
[----:B------:R-:W-:-:S10]  /*18f0*/  UIADD3 UR16, UPT, UPT, UR8, 0x2000, URZ ;  /* 0x0000200008107890 */ /* 0x000fd4000fffe0ff */
[----:B------:R-:W-:Y:S01]  /*1900*/  VOTEU.ANY UP0, P1 ;  /* 0x0000000000ff7886 */ /* 0x000fe20000800100 */
[----:B------:R-:W-:Y:S01]  /*1910*/  VOTEU.ANY UP2, P1 ;  /* 0x0000000000ff7886 */ /* 0x000fe20000840100 */
[----:B------:R-:W-:Y:S01]  /*1920*/  VOTEU.ANY UP1, P0 ;  /* 0x0000000000ff7886 */ /* 0x000fe20000020100 */
[----:B------:R-:W-:Y:S01]  /*1930*/  VOTEU.ANY UP3, P0 ;  /* 0x0000000000ff7886 */ /* 0x000fe20000060100 */
[----:B------:R1:W-:Y:S01]  /*1940*/  @!P3 SYNCS.ARRIVE.TRANS64 RZ, [UR8+0x4000], R2 ;  /* 0x00400002ffffb9a7 */ /* 0x0003e20008000008 */
[----:B------:R2:W-:Y:S06]  /*1950*/  MEMBAR.ALL.CTA ;  /* 0x0000000000007992 */ /* 0x0005ec0000008000 */
[----:B--2---:R-:W2:Y:S01]  /*1960*/  FENCE.VIEW.ASYNC.S ;  /* 0x00000000000073c6 */ /* 0x004ea20000000000 */
[----:B------:R-:W-:Y:S01]  /*1970*/  @UP0 UIADD3 UR9, UPT, UPT, UR8, 0x4000, URZ ;  /* 0x0000400008090890 */ /* 0x000fe2000fffe0ff */
[----:B------:R-:W-:Y:S01]  /*1980*/  @UP0 UMOV UR10, URZ ;  /* 0x000000ff000a0c82 */ /* 0x000fe20008000000 */
[----:B------:R-:W-:Y:S01]  /*1990*/  @UP1 UIADD3 UR17, UPT, UPT, UR8, 0x4000, URZ ;  /* 0x0000400008111890 */ /* 0x000fe2000fffe0ff */
[----:B------:R-:W-:Y:S01]  /*19a0*/  @UP1 UMOV UR18, URZ ;  /* 0x000000ff00121c82 */ /* 0x000fe20008000000 */
[----:B------:R-:W-:Y:S01]  /*19b0*/  UISETP.NE.U32.AND UP0, UPT, UR21, URZ, UPT ;  /* 0x000000ff1500728c */ /* 0x000fe2000bf05070 */
[----:B--2---:R-:W-:Y:S06]  /*19c0*/  BAR.SYNC.DEFER_BLOCKING 0x0 ;  /* 0x0000000000007b1d */ /* 0x004fec0000010000 */
[----:B------:R1:W-:Y:S02]  /*19d0*/  @UP2 UTMALDG.2D [UR8], [UR24] ;  /* 0x00000008180025b4 */ /* 0x0003e40008008000 */
[----:B------:R-:W-:Y:S06]  /*19e0*/  BAR.SYNC.DEFER_BLOCKING 0x0 ;  /* 0x0000000000007b1d */ /* 0x000fec0000010000 */
[----:B------:R1:W-:Y:S02]  /*19f0*/  @UP3 UTMALDG.2D [UR16], [UR26] ;  /* 0x000000101a0035b4 */ /* 0x0003e40008008000 */
[----:B------:R-:W-:Y:S06]  /*1a00*/  BAR.SYNC.DEFER_BLOCKING 0x0 ;  /* 0x0000000000007b1d */ /* 0x000fec0000010000 */
[----:B------:R-:W2:Y:S02]  /*1a10*/  SYNCS.PHASECHK.TRANS64.TRYWAIT P0, [UR8+0x4000], RZ ;  /* 0x004000ffff0075a7 */ /* 0x000ea40008001108 */
[----:B-12---:R-:W-:Y:S05]  /*1a20*/  @!P0 BRA `(.L_x_57) ;  /* 0x0000000c00d48947 */ /* 0x006fea0003800000 */
.L_x_71:
[----:B------:R-:W-:Y:S05]  /*1a30*/  BRA.U UP0, `(.L_x_58) ;  /* 0x0000000100287547 */ /* 0x000fea000b800000 */
[----:B------:R-:W-:Y:S02]  /*1a40*/  USHF.R.U32.HI UR4, URZ, 0x4, UR8 ;  /* 0x00000004ff047899 */ /* 0x000fe40008011608 */
[----:B------:R-:W-:Y:S02]  /*1a50*/  USHF.R.U32.HI UR6, URZ, 0x4, UR16 ;  /* 0x00000004ff067899 */ /* 0x000fe40008011610 */
[----:B------:R-:W-:Y:S02]  /*1a60*/  USGXT.U32 UR4, UR4, 0xe ;  /* 0x0000000e0404789a */ /* 0x000fe40008000000 */
[----:B------:R-:W-:Y:S01]  /*1a70*/  USGXT.U32 UR6, UR6, 0xe ;  /* 0x0000000e0606789a */ /* 0x000fe20008000000 */
[----:B------:R-:W-:Y:S01]  /*1a80*/  UMOV UR10, 0x0 ;  /* 0x00000000000a7882 */ /* 0x000fe20000000000 */
[----:B------:R-:W-:Y:S01]  /*1a90*/  UMOV UR11, 0x8200010 ;  /* 0x08200010000b7882 */ /* 0x000fe20000000000 */
[----:B------:R-:W-:Y:S01]  /*1aa0*/  UMOV UR5, 0xc0004010 ;  /* 0xc000401000057882 */ /* 0x000fe20000000000 */
[----:B------:R-:W-:-:S05]  /*1ab0*/  UMOV UR7, 0xc0004010 ;  /* 0xc000401000077882 */ /* 0x000fca0000000000 */
[----:B------:R1:W-:Y:S01]  /*1ac0*/  UTCQMMA gdesc[UR4], gdesc[UR6], tmem[UR23], tmem[UR10], idesc[UR11], !UPT ;  /* 0x00ff0a06040075ea */ /* 0x0003e2000f800317 */
[----:B------:R-:W-:Y:S02]  /*1ad0*/  NOP ;  /* 0x0000000000007918 */ /* 0x000fe40000000000 */
.L_x_58:
[----:B------:R-:W-:Y:S01]  /*1ae0*/  ELECT P0, URZ, PT ;  /* 0x0000000000ff782f */ /* 0x000fe20003800000 */
[----:B-1----:R-:W-:Y:S01]  /*1af0*/  UMOV UR4, UR12 ;  /* 0x0000000c00047c82 */ /* 0x002fe20008000000 */
[----:B------:R-:W-:Y:S02]  /*1b00*/  UMOV UR5, URZ ;  /* 0x000000ff00057c82 */ /* 0x000fe40008000000 */
[----:B------:R-:W-:-:S13]  /*1b10*/  ISETP.LT.U32.AND P0, PT, R132, 0x20, P0 ;  /* 0x000000208400780c */ /* 0x000fda0000701070 */
[----:B------:R-:W-:Y:S01]  /*1b20*/  VOTEU.ANY UP0, P0 ;  /* 0x0000000000ff7886 */ /* 0x000fe20000000100 */
[----:B------:R-:W-:Y:S01]  /*1b30*/  VOTEU.ANY UP1, P0 ;  /* 0x0000000000ff7886 */ /* 0x000fe20000020100 */
[----:B------:R-:W-:-:S03]  /*1b40*/  ISETP.GE.U32.AND P0, PT, R10, 0x21, PT ;  /* 0x000000210a00780c */ /* 0x000fc60003f06070 */
[----:B------:R-:W-:Y:S02]  /*1b50*/  @UP0 UMOV UR4, UR4 ;  /* 0x0000000400040c82 */ /* 0x000fe40008000000 */
[----:B------:R1:W-:Y:S01]  /*1b60*/  @UP1 UTCBAR [UR4], URZ ;  /* 0x000000ff040013e9 */ /* 0x0003e200080000ff */
[----:B------:R-:W-:Y:S06]  /*1b70*/  BAR.SYNC.DEFER_BLOCKING 0x0 ;  /* 0x0000000000007b1d */ /* 0x000fec0000010000 */
[----:B------:R-:W2:Y:S02]  /*1b80*/  SYNCS.PHASECHK.TRANS64.TRYWAIT P1, [UR8+0x4010], RZ ;  /* 0x004010ffff0075a7 */ /* 0x000ea40008021108 */
[----:B-12---:R-:W-:Y:S05]  /*1b90*/  @!P1 BRA `(.L_x_59) ;  /* 0x0000000c00849947 */ /* 0x006fea0003800000 */
.L_x_72:
[----:B------:R-:W-:Y:S01]  /*1ba0*/  UMOV UR4, URZ ;  /* 0x000000ff00047c82 */ /* 0x000fe20008000000 */
[----:B------:R-:W-:Y:S05]  /*1bb0*/  @!P0 BRA `(.L_x_56) ;  /* 0x0000000000f88947 */ /* 0x000fea0003800000 */
[----:B------:R-:W1:Y:S01]  /*1bc0*/  LDCU UR28, c[0x0][0x3a0] ;  /* 0x00007400ff1c77ac */ /* 0x000e620008000800 */
[----:B------:R-:W-:Y:S01]  /*1bd0*/  UMOV UR5, 0x1 ;  /* 0x0000000100057882 */ /* 0x000fe20000000000 */
[----:B------:R-:W-:-:S05]  /*1be0*/  UMOV UR14, 0x20 ;  /* 0x00000020000e7882 */ /* 0x000fca0000000000 */
.L_x_63:
[----:B------:R-:W-:Y:S01]  /*1bf0*/  BAR.SYNC.DEFER_BLOCKING 0x0 ;  /* 0x0000000000007b1d */ /* 0x000fe20000010000 */
[----:B------:R-:W-:Y:S01]  /*1c00*/  ULEA UR9, UR5, UR8, 0x3 ;  /* 0x0000000805097291 */ /* 0x000fe2000f8e18ff */
[----:B------:R-:W-:Y:S01]  /*1c10*/  @!P3 IMAD.MOV.U32 R2, RZ, RZ, 0x2000 ;  /* 0x00002000ff02b424 */ /* 0x000fe200078e00ff */
[----:B------:R-:W-:Y:S01]  /*1c20*/  ELECT P1, URZ, PT ;  /* 0x0000000000ff782f */ /* 0x000fe20003820000 */
[----:B------:R-:W-:-:S03]  /*1c30*/  ULEA UR12, UR5, UR8, 0xc ;  /* 0x00000008050c7291 */ /* 0x000fc6000f8e60ff */
[----:B------:R-:W-:Y:S02]  /*1c40*/  ISETP.LT.U32.AND P1, PT, R132, 0x20, P1 ;  /* 0x000000208400780c */ /* 0x000fe40000f21070 */
[----:B------:R-:W-:Y:S01]  /*1c50*/  ELECT P0, URZ, PT ;  /* 0x0000000000ff782f */ /* 0x000fe20003800000 */
[----:B------:R-:W-:-:S03]  /*1c60*/  UIADD3 UR16, UPT, UPT, UR12, 0x2000, URZ ;  /* 0x000020000c107890 */ /* 0x000fc6000fffe0ff */
[----:B------:R-:W-:Y:S01]  /*1c70*/  ISETP.LT.U32.AND P0, PT, R132, 0x20, P0 ;  /* 0x000000208400780c */ /* 0x000fe20000701070 */
[----:B------:R-:W-:Y:S01]  /*1c80*/  UMOV UR18, UR14 ;  /* 0x0000000e00127c82 */ /* 0x000fe20008000000 */
[----:B------:R-:W-:-:S05]  /*1c90*/  USHF.L.U32 UR6, UR4, 0x1f, URZ ;  /* 0x0000001f04067899 */ /* 0x000fca00080006ff */
[----:B------:R-:W-:Y:S01]  /*1ca0*/  VOTEU.ANY UP0, P1 ;  /* 0x0000000000ff7886 */ /* 0x000fe20000800100 */
[----:B------:R2:W-:Y:S01]  /*1cb0*/  @!P3 SYNCS.ARRIVE.TRANS64 RZ, [UR9+0x4000], R2 ;  /* 0x00400002ffffb9a7 */ /* 0x0005e20008000009 */
[----:B------:R4:W-:Y:S06]  /*1cc0*/  MEMBAR.ALL.CTA ;  /* 0x0000000000007992 */ /* 0x0009ec0000008000 */
[----:B----4-:R-:W4:Y:S01]  /*1cd0*/  FENCE.VIEW.ASYNC.S ;  /* 0x00000000000073c6 */ /* 0x010f220000000000 */
[----:B------:R-:W-:Y:S01]  /*1ce0*/  @UP0 UIADD3 UR13, UPT, UPT, UR9, 0x4000, URZ ;  /* 0x00004000090d0890 */ /* 0x000fe2000fffe0ff */
[----:B----4-:R-:W-:Y:S01]  /*1cf0*/  VOTEU.ANY UP0, P1 ;  /* 0x0000000000ff7886 */ /* 0x010fe20000800100 */
[----:B------:R-:W-:Y:S01]  /*1d00*/  VOTEU.ANY UP1, P0 ;  /* 0x0000000000ff7886 */ /* 0x000fe20000020100 */
[----:B--2---:R-:W-:-:S04]  /*1d10*/  IMAD.U32 R2, RZ, RZ, UR6 ;  /* 0x00000006ff027e24 */ /* 0x004fc8000f8e00ff */
[----:B------:R-:W-:Y:S01]  /*1d20*/  @UP1 UIADD3 UR17, UPT, UPT, UR9, 0x4000, URZ ;  /* 0x0000400009111890 */ /* 0x000fe2000fffe0ff */
[----:B------:R-:W-:Y:S01]  /*1d30*/  VOTEU.ANY UP1, P0 ;  /* 0x0000000000ff7886 */ /* 0x000fe20000020100 */
[----:B------:R-:W-:Y:S06]  /*1d40*/  BAR.SYNC.DEFER_BLOCKING 0x0 ;  /* 0x0000000000007b1d */ /* 0x000fec0000010000 */
[----:B------:R2:W-:Y:S01]  /*1d50*/  @UP0 UTMALDG.2D [UR12], [UR24] ;  /* 0x0000000c180005b4 */ /* 0x0005e20008008000 */
[----:B------:R-:W-:Y:S01]  /*1d60*/  UISETP.NE.U32.AND UP0, UPT, UR21, URZ, UPT ;  /* 0x000000ff1500728c */ /* 0x000fe2000bf05070 */
[----:B------:R-:W-:Y:S06]  /*1d70*/  BAR.SYNC.DEFER_BLOCKING 0x0 ;  /* 0x0000000000007b1d */ /* 0x000fec0000010000 */
[----:B------:R2:W-:Y:S02]  /*1d80*/  @UP1 UTMALDG.2D [UR16], [UR26] ;  /* 0x000000101a0015b4 */ /* 0x0005e40008008000 */
[----:B------:R-:W-:Y:S06]  /*1d90*/  BAR.SYNC.DEFER_BLOCKING 0x0 ;  /* 0x0000000000007b1d */ /* 0x000fec0000010000 */
[----:B------:R-:W4:Y:S02]  /*1da0*/  SYNCS.PHASECHK.TRANS64.TRYWAIT P0, [UR9+0x4000], R2 ;  /* 0x00400002ff0075a7 */ /* 0x000f240008001109 */
[----:B--2-4-:R-:W-:Y:S05]  /*1db0*/  @!P0 BRA `(.L_x_60) ;  /* 0x0000000c00088947 */ /* 0x014fea0003800000 */
.L_x_73:
        /* <DEDUP_REMOVED lines=9> */
[----:B------:R2:W-:Y:S01]  /*1e50*/  UTCQMMA gdesc[UR6], gdesc[UR10], tmem[UR23], tmem[UR12], idesc[UR13], UPT ;  /* 0x00ff0c0a060075ea */ /* 0x0005e2000b800317 */
[----:B------:R-:W-:Y:S02]  /*1e60*/  NOP ;  /* 0x0000000000007918 */ /* 0x000fe40000000000 */
.L_x_61:
[----:B------:R-:W-:Y:S01]  /*1e70*/  ELECT P0, URZ, PT ;  /* 0x0000000000ff782f */ /* 0x000fe20003800000 */
[----:B--2---:R-:W-:-:S03]  /*1e80*/  UIADD3 UR6, UPT, UPT, UR9, 0x4010, URZ ;  /* 0x0000401009067890 */ /* 0x004fc6000fffe0ff */
[----:B------:R-:W-:Y:S01]  /*1e90*/  ISETP.LT.U32.AND P0, PT, R132, 0x20, P0 ;  /* 0x000000208400780c */ /* 0x000fe20000701070 */
[----:B------:R-:W-:-:S12]  /*1ea0*/  UMOV UR7, URZ ;  /* 0x000000ff00077c82 */ /* 0x000fd80008000000 */
[----:B------:R-:W-:Y:S01]  /*1eb0*/  VOTEU.ANY UP0, P0 ;  /* 0x0000000000ff7886 */ /* 0x000fe20000000100 */
[----:B------:R-:W-:-:S04]  /*1ec0*/  VOTEU.ANY UP1, P0 ;  /* 0x0000000000ff7886 */ /* 0x000fc80000020100 */
[----:B------:R-:W-:Y:S02]  /*1ed0*/  @UP0 UMOV UR6, UR6 ;  /* 0x0000000600060c82 */ /* 0x000fe40008000000 */
[----:B------:R2:W-:Y:S01]  /*1ee0*/  @UP1 UTCBAR [UR6], URZ ;  /* 0x000000ff060013e9 */ /* 0x0005e200080000ff */
[----:B------:R-:W-:Y:S06]  /*1ef0*/  BAR.SYNC.DEFER_BLOCKING 0x0 ;  /* 0x0000000000007b1d */ /* 0x000fec0000010000 */
[----:B------:R-:W4:Y:S02]  /*1f00*/  SYNCS.PHASECHK.TRANS64.TRYWAIT P0, [UR9+0x4010], R2 ;  /* 0x00401002ff0075a7 */ /* 0x000f240008001109 */
[----:B--2-4-:R-:W-:Y:S05]  /*1f10*/  @!P0 BRA `(.L_x_62) ;  /* 0x0000000800bc8947 */ /* 0x014fea0003800000 */
.L_x_74:
[----:B------:R-:W-:Y:S02]  /*1f20*/  UIADD3 UR5, UPT, UPT, UR5, 0x1, URZ ;  /* 0x0000000105057890 */ /* 0x000fe4000fffe0ff */
[----:B------:R-:W-:Y:S02]  /*1f30*/  UIADD3 UR14, UPT, UPT, UR14, 0x20, URZ ;  /* 0x000000200e0e7890 */ /* 0x000fe4000fffe0ff */
[----:B------:R-:W-:-:S04]  /*1f40*/  UISETP.NE.U32.AND UP0, UPT, UR5, 0x2, UPT ;  /* 0x000000020500788c */ /* 0x000fc8000bf05070 */
[----:B------:R-:W-:Y:S02]  /*1f50*/  USEL UR6, URZ, 0x1, UP0 ;  /* 0x00000001ff067887 */ /* 0x000fe40008000000 */
[----:B------:R-:W-:Y:S02]  /*1f60*/  USEL UR5, UR5, URZ, UP0 ;  /* 0x000000ff05057287 */ /* 0x000fe40008000000 */
[----:B-1----:R-:W-:Y:S02]  /*1f70*/  UISETP.GE.AND UP0, UPT, UR14, UR28, UPT ;  /* 0x0000001c0e00728c */ /* 0x002fe4000bf06270 */
[----:B------:R-:W-:-:S07]  /*1f80*/  ULOP3.LUT UR4, UR4, UR6, URZ, 0x3c, !UPT ;  /* 0x0000000604047292 */ /* 0x000fce000f8e3cff */
[----:B------:R-:W-:Y:S05]  /*1f90*/  BRA.U !UP0, `(.L_x_63) ;  /* 0xfffffffd08147547 */ /* 0x000fea000b83ffff */
.L_x_56:
[----:B----45:R-:W-:Y:S06]  /*1fa0*/  BAR.SYNC.DEFER_BLOCKING 0x0 ;  /* 0x0000000000007b1d */ /* 0x030fec0000010000 */
[----:B------:R-:W-:Y:S04]  /*1fb0*/  BSSY.RECONVERGENT B4, `(.L_x_64) ;  /* 0x0000004000047945 */ /* 0x000fe80003800200 */
[----:B------:R-:W-:Y:S05]  /*1fc0*/  @P3 BRA `(.L_x_65) ;  /* 0x0000000000083947 */ /* 0x000fea0003800000 */
[----:B------:R-:W1:Y:S02]  /*1fd0*/  SYNCS.CCTL.IV [UR8+0x4000] ;  /* 0x00400000ff0079b1 */ /* 0x000e640008000008 */
[----:B-1----:R-:W1:Y:S02]  /*1fe0*/  SYNCS.CCTL.IV [UR8+0x4010] ;  /* 0x00401000ff0079b1 */ /* 0x002e640008000008 */
.L_x_65:
[----:B------:R-:W-:Y:S05]  /*1ff0*/  BSYNC.RECONVERGENT B4 ;  /* 0x0000000000047941 */ /* 0x000fea0003800200 */
.L_x_64:
[----:B-1----:R-:W-:Y:S06]  /*2000*/  BAR.SYNC.DEFER_BLOCKING 0x0 ;  /* 0x0000000000007b1d */ /* 0x002fec0000010000 */
[----:B------:R-:W-:Y:S04]  /*2010*/  BSSY.RECONVERGENT B4, `(.L_x_66) ;  /* 0x0000004000047945 */ /* 0x000fe80003800200 */
[----:B------:R-:W-:Y:S05]  /*2020*/  @P3 BRA `(.L_x_67) ;  /* 0x0000000000083947 */ /* 0x000fea0003800000 */
[----:B------:R-:W1:Y:S02]  /*2030*/  SYNCS.CCTL.IV [UR8+0x4008] ;  /* 0x00400800ff0079b1 */ /* 0x000e640008000008 */
[----:B-1----:R-:W1:Y:S02]  /*2040*/  SYNCS.CCTL.IV [UR8+0x4018] ;  /* 0x00401800ff0079b1 */ /* 0x002e640008000008 */
.L_x_67:
[----:B------:R-:W-:Y:S05]  /*2050*/  BSYNC.RECONVERGENT B4 ;  /* 0x0000000000047941 */ /* 0x000fea0003800200 */
.L_x_66:
[----:B------:R-:W-:Y:S01]  /*2060*/  USHF.L.U32 UR21, UR21, 0x15, URZ ;  /* 0x0000001515157899 */ /* 0x000fe200080006ff */
[C---:B------:R-:W-:Y:S01]  /*2070*/  IMAD.SHL.U32 R2, R0.reuse, 0x80, RZ ;  /* 0x0000008000027824 */ /* 0x040fe200078e00ff */
[----:B------:R-:W-:Y:S01]  /*2080*/  ELECT P0, URZ, PT ;  /* 0x0000000000ff782f */ /* 0x000fe20003800000 */
[----:B------:R-:W-:Y:S01]  /*2090*/  IMAD.SHL.U32 R3, R0, 0x10, RZ ;  /* 0x0000001000037824 */ /* 0x000fe200078e00ff */
[----:B------:R-:W-:Y:S02]  /*20a0*/  ULOP3.LUT UR21, UR21, 0x600000, URZ, 0xc0, !UPT ;  /* 0x0060000015157892 */ /* 0x000fe4000f8ec0ff */
[----:B------:R-:W-:Y:S01]  /*20b0*/  LOP3.LUT R0, R2, 0x3f80, RZ, 0xc0, !PT ;  /* 0x00003f8002007812 */ /* 0x000fe200078ec0ff */
[----:B------:R-:W-:Y:S01]  /*20c0*/  UMOV UR9, UR19 ;  /* 0x0000001300097c82 */ /* 0x000fe20008000000 */
[----:B------:R-:W-:Y:S01]  /*20d0*/  UIADD3 UR21, UPT, UPT, UR23, UR21, URZ ;  /* 0x0000001517157290 */ /* 0x000fe2000fffe0ff */
[----:B------:R-:W-:Y:S01]  /*20e0*/  ISETP.LT.U32.AND P0, PT, R132, 0x20, P0 ;  /* 0x000000208400780c */ /* 0x000fe20000701070 */
[----:B------:R-:W-:Y:S01]  /*20f0*/  UMOV UR10, UR15 ;  /* 0x0000000f000a7c82 */ /* 0x000fe20008000000 */
[----:B------:R-:W-:-:S04]  /*2100*/  LOP3.LUT R0, R0, 0x70, R3, 0xf8, !PT ;  /* 0x0000007000007812 */ /* 0x000fc800078ef803 */
[C---:B------:R-:W-:Y:S02]  /*2110*/  LOP3.LUT R2, R0.reuse, 0x10, RZ, 0x3c, !PT ;  /* 0x0000001000027812 */ /* 0x040fe400078e3cff */
[----:B---3--:R-:W2:Y:S01]  /*2120*/  LDTM.x128 R4, tmem[UR21] ;  /* 0x00000015000479ee */ /* 0x008ea200083c0000 */
[----:B------:R-:W-:Y:S01]  /*2130*/  LOP3.LUT R3, R0, 0x20, RZ, 0x3c, !PT ;  /* 0x0000002000037812 */ /* 0x000fe200078e3cff */
[----:B------:R-:W-:-:S03]  /*2140*/  NOP ;  /* 0x0000000000007918 */ /* 0x000fc60000000000 */
[----:B--2---:R-:W-:Y:S01]  /*2150*/  VOTEU.ANY UP0, P0 ;  /* 0x0000000000ff7886 */ /* 0x004fe20000000100 */
[----:B------:R-:W-:-:S04]  /*2160*/  VOTEU.ANY UP1, P0 ;  /* 0x0000000000ff7886 */ /* 0x000fc80000020100 */
[----:B------:R-:W-:Y:S01]  /*2170*/  @UP0 UMOV UR21, UR22 ;  /* 0x0000001600150c82 */ /* 0x000fe20008000000 */
[----:B------:R-:W-:Y:S02]  /*2180*/  F2FP.SATFINITE.E4M3.F32.PACK_AB_MERGE_C R6, R7, R6, RZ ;  /* 0x000000060706723e */ /* 0x000fe400048070ff */
[----:B------:R-:W-:Y:S02]  /*2190*/  F2FP.SATFINITE.E4M3.F32.PACK_AB_MERGE_C R10, R11, R10, RZ ;  /* 0x0000000a0b0a723e */ /* 0x000fe400048070ff */
[----:B------:R-:W-:Y:S02]  /*21a0*/  F2FP.SATFINITE.E4M3.F32.PACK_AB_MERGE_C R14, R15, R14, RZ ;  /* 0x0000000e0f0e723e */ /* 0x000fe400048070ff */
[----:B------:R-:W-:Y:S02]  /*21b0*/  F2FP.SATFINITE.E4M3.F32.PACK_AB_MERGE_C R7, R19, R18, RZ ;  /* 0x000000121307723e */ /* 0x000fe400048070ff */
[----:B------:R-:W-:Y:S02]  /*21c0*/  F2FP.SATFINITE.E4M3.F32.PACK_AB_MERGE_C R22, R23, R22, RZ ;  /* 0x000000161716723e */ /* 0x000fe400048070ff */
[----:B------:R-:W-:-:S02]  /*21d0*/  F2FP.SATFINITE.E4M3.F32.PACK_AB_MERGE_C R26, R27, R26, RZ ;  /* 0x0000001a1b1a723e */ /* 0x000fc400048070ff */
        /* <DEDUP_REMOVED lines=11> */
[----:B------:R-:W-:-:S02]  /*2290*/  F2FP.SATFINITE.E4M3.F32.PACK_AB_MERGE_C R4, R5, R4, R6 ;  /* 0x000000040504723e */ /* 0x000fc40004807006 */
[----:B------:R-:W-:Y:S02]  /*22a0*/  F2FP.SATFINITE.E4M3.F32.PACK_AB_MERGE_C R74, R75, R74, RZ ;  /* 0x0000004a4b4a723e */ /* 0x000fe400048070ff */
[----:B------:R-:W-:Y:S02]  /*22b0*/  F2FP.SATFINITE.E4M3.F32.PACK_AB_MERGE_C R78, R79, R78, RZ ;  /* 0x0000004e4f4e723e */ /* 0x000fe400048070ff */
[----:B------:R-:W-:Y:S02]  /*22c0*/  F2FP.SATFINITE.E4M3.F32.PACK_AB_MERGE_C R71, R83, R82, RZ ;  /* 0x000000525347723e */ /* 0x000fe400048070ff */
[----:B------:R-:W-:Y:S02]  /*22d0*/  F2FP.SATFINITE.E4M3.F32.PACK_AB_MERGE_C R86, R87, R86, RZ ;  /* 0x000000565756723e */ /* 0x000fe400048070ff */
[----:B------:R-:W-:Y:S02]  /*22e0*/  F2FP.SATFINITE.E4M3.F32.PACK_AB_MERGE_C R5, R9, R8, R10 ;  /* 0x000000080905723e */ /* 0x000fe4000480700a */
[----:B------:R-:W-:-:S02]  /*22f0*/  F2FP.SATFINITE.E4M3.F32.PACK_AB_MERGE_C R6, R13, R12, R14 ;  /* 0x0000000c0d06723e */ /* 0x000fc4000480700e */
[----:B------:R-:W-:Y:S02]  /*2300*/  F2FP.SATFINITE.E4M3.F32.PACK_AB_MERGE_C R7, R17, R16, R7 ;  /* 0x000000101107723e */ /* 0x000fe40004807007 */
[----:B------:R-:W-:Y:S02]  /*2310*/  F2FP.SATFINITE.E4M3.F32.PACK_AB_MERGE_C R20, R21, R20, R22 ;  /* 0x000000141514723e */ /* 0x000fe40004807016 */
[----:B------:R-:W-:Y:S01]  /*2320*/  F2FP.SATFINITE.E4M3.F32.PACK_AB_MERGE_C R90, R91, R90, RZ ;  /* 0x0000005a5b5a723e */ /* 0x000fe200048070ff */
[----:B-1----:R1:W-:Y:S01]  /*2330*/  STS.128 [R0+UR8], R4 ;  /* 0x0000000400007988 */ /* 0x0023e20008000c08 */
[----:B------:R-:W-:Y:S02]  /*2340*/  F2FP.SATFINITE.E4M3.F32.PACK_AB_MERGE_C R94, R95, R94, RZ ;  /* 0x0000005e5f5e723e */ /* 0x000fe400048070ff */
[----:B------:R-:W-:Y:S02]  /*2350*/  F2FP.SATFINITE.E4M3.F32.PACK_AB_MERGE_C R98, R99, R98, RZ ;  /* 0x000000626362723e */ /* 0x000fe400048070ff */
[----:B------:R-:W-:-:S02]  /*2360*/  F2FP.SATFINITE.E4M3.F32.PACK_AB_MERGE_C R102, R103, R102, RZ ;  /* 0x000000666766723e */ /* 0x000fc400048070ff */
[----:B------:R-:W-:Y:S02]  /*2370*/  F2FP.SATFINITE.E4M3.F32.PACK_AB_MERGE_C R21, R25, R24, R26 ;  /* 0x000000181915723e */ /* 0x000fe4000480701a */
[----:B------:R-:W-:Y:S02]  /*2380*/  F2FP.SATFINITE.E4M3.F32.PACK_AB_MERGE_C R22, R29, R28, R30 ;  /* 0x0000001c1d16723e */ /* 0x000fe4000480701e */
[----:B------:R-:W-:Y:S02]  /*2390*/  F2FP.SATFINITE.E4M3.F32.PACK_AB_MERGE_C R23, R33, R32, R23 ;  /* 0x000000202117723e */ /* 0x000fe40004807017 */
[----:B------:R-:W-:Y:S02]  /*23a0*/  F2FP.SATFINITE.E4M3.F32.PACK_AB_MERGE_C R36, R37, R36, R38 ;  /* 0x000000242524723e */ /* 0x000fe40004807026 */
[----:B------:R-:W-:Y:S01]  /*23b0*/  F2FP.SATFINITE.E4M3.F32.PACK_AB_MERGE_C R106, R107, R106, RZ ;  /* 0x0000006a6b6a723e */ /* 0x000fe200048070ff */
[----:B------:R1:W-:Y:S01]  /*23c0*/  STS.128 [R2+UR8], R20 ;  /* 0x0000001402007988 */ /* 0x0003e20008000c08 */
[----:B------:R-:W-:-:S02]  /*23d0*/  F2FP.SATFINITE.E4M3.F32.PACK_AB_MERGE_C R110, R111, R110, RZ ;  /* 0x0000006e6f6e723e */ /* 0x000fc400048070ff */
[----:B------:R-:W-:Y:S02]  /*23e0*/  F2FP.SATFINITE.E4M3.F32.PACK_AB_MERGE_C R114, R115, R114, RZ ;  /* 0x000000727372723e */ /* 0x000fe400048070ff */
[----:B------:R-:W-:Y:S02]  /*23f0*/  F2FP.SATFINITE.E4M3.F32.PACK_AB_MERGE_C R118, R119, R118, RZ ;  /* 0x000000767776723e */ /* 0x000fe400048070ff */
[----:B------:R-:W-:Y:S02]  /*2400*/  F2FP.SATFINITE.E4M3.F32.PACK_AB_MERGE_C R37, R41, R40, R42 ;  /* 0x000000282925723e */ /* 0x000fe4000480702a */
[----:B------:R-:W-:Y:S02]  /*2410*/  F2FP.SATFINITE.E4M3.F32.PACK_AB_MERGE_C R38, R45, R44, R46 ;  /* 0x0000002c2d26723e */ /* 0x000fe4000480702e */
[----:B------:R-:W-:Y:S02]  /*2420*/  F2FP.SATFINITE.E4M3.F32.PACK_AB_MERGE_C R39, R49, R48, R39 ;  /* 0x000000303127723e */ /* 0x000fe40004807027 */
[----:B------:R-:W-:-:S02]  /*2430*/  F2FP.SATFINITE.E4M3.F32.PACK_AB_MERGE_C R52, R53, R52, R54 ;  /* 0x000000343534723e */ /* 0x000fc40004807036 */
[----:B------:R-:W-:Y:S01]  /*2440*/  F2FP.SATFINITE.E4M3.F32.PACK_AB_MERGE_C R122, R123, R122, RZ ;  /* 0x0000007a7b7a723e */ /* 0x000fe200048070ff */
[----:B------:R1:W-:Y:S01]  /*2450*/  STS.128 [R3+UR8], R36 ;  /* 0x0000002403007988 */ /* 0x0003e20008000c08 */
[----:B------:R-:W-:Y:S02]  /*2460*/  F2FP.SATFINITE.E4M3.F32.PACK_AB_MERGE_C R126, R127, R126, RZ ;  /* 0x0000007e7f7e723e */ /* 0x000fe400048070ff */
[----:B------:R-:W-:Y:S02]  /*2470*/  F2FP.SATFINITE.E4M3.F32.PACK_AB_MERGE_C R130, R131, R130, RZ ;  /* 0x000000828382723e */ /* 0x000fe400048070ff */
[----:B------:R-:W-:Y:S02]  /*2480*/  F2FP.SATFINITE.E4M3.F32.PACK_AB_MERGE_C R53, R57, R56, R58 ;  /* 0x000000383935723e */ /* 0x000fe4000480703a */
[----:B------:R-:W-:Y:S02]  /*2490*/  F2FP.SATFINITE.E4M3.F32.PACK_AB_MERGE_C R54, R61, R60, R62 ;  /* 0x0000003c3d36723e */ /* 0x000fe4000480703e */
[----:B------:R-:W-:-:S02]  /*24a0*/  F2FP.SATFINITE.E4M3.F32.PACK_AB_MERGE_C R55, R65, R64, R55 ;  /* 0x000000404137723e */ /* 0x000fc40004807037 */
[----:B------:R-:W-:Y:S02]  /*24b0*/  F2FP.SATFINITE.E4M3.F32.PACK_AB_MERGE_C R68, R69, R68, R70 ;  /* 0x000000444544723e */ /* 0x000fe40004807046 */
[----:B------:R-:W-:Y:S02]  /*24c0*/  LOP3.LUT R8, R0, 0x30, RZ, 0x3c, !PT ;  /* 0x0000003000087812 */ /* 0x000fe400078e3cff */
[----:B------:R-:W-:Y:S02]  /*24d0*/  F2FP.SATFINITE.E4M3.F32.PACK_AB_MERGE_C R69, R73, R72, R74 ;  /* 0x000000484945723e */ /* 0x000fe4000480704a */
[----:B------:R-:W-:Y:S01]  /*24e0*/  F2FP.SATFINITE.E4M3.F32.PACK_AB_MERGE_C R70, R77, R76, R78 ;  /* 0x0000004c4d46723e */ /* 0x000fe2000480704e */
[----:B------:R1:W-:Y:S01]  /*24f0*/  STS.128 [R8+UR8], R52 ;  /* 0x0000003408007988 */ /* 0x0003e20008000c08 */
[----:B------:R-:W-:Y:S02]  /*2500*/  F2FP.SATFINITE.E4M3.F32.PACK_AB_MERGE_C R71, R81, R80, R71 ;  /* 0x000000505147723e */ /* 0x000fe40004807047 */
[----:B------:R-:W-:-:S02]  /*2510*/  F2FP.SATFINITE.E4M3.F32.PACK_AB_MERGE_C R84, R85, R84, R86 ;  /* 0x000000545554723e */ /* 0x000fc40004807056 */
[C---:B------:R-:W-:Y:S02]  /*2520*/  LOP3.LUT R9, R0.reuse, 0x40, RZ, 0x3c, !PT ;  /* 0x0000004000097812 */ /* 0x040fe400078e3cff */
[----:B------:R-:W-:Y:S02]  /*2530*/  F2FP.SATFINITE.E4M3.F32.PACK_AB_MERGE_C R85, R89, R88, R90 ;  /* 0x000000585955723e */ /* 0x000fe4000480705a */
[----:B------:R-:W-:Y:S01]  /*2540*/  F2FP.SATFINITE.E4M3.F32.PACK_AB_MERGE_C R86, R93, R92, R94 ;  /* 0x0000005c5d56723e */ /* 0x000fe2000480705e */
[----:B------:R1:W-:Y:S01]  /*2550*/  STS.128 [R9+UR8], R68 ;  /* 0x0000004409007988 */ /* 0x0003e20008000c08 */
[----:B------:R-:W-:Y:S02]  /*2560*/  F2FP.SATFINITE.E4M3.F32.PACK_AB_MERGE_C R87, R97, R96, R98 ;  /* 0x000000606157723e */ /* 0x000fe40004807062 */
[----:B------:R-:W-:Y:S02]  /*2570*/  F2FP.SATFINITE.E4M3.F32.PACK_AB_MERGE_C R100, R101, R100, R102 ;  /* 0x000000646564723e */ /* 0x000fe40004807066 */
[----:B------:R-:W-:-:S02]  /*2580*/  LOP3.LUT R10, R0, 0x50, RZ, 0x3c, !PT ;  /* 0x00000050000a7812 */ /* 0x000fc400078e3cff */
[----:B------:R-:W-:Y:S02]  /*2590*/  F2FP.SATFINITE.E4M3.F32.PACK_AB_MERGE_C R101, R105, R104, R106 ;  /* 0x000000686965723e */ /* 0x000fe4000480706a */
[----:B------:R-:W-:Y:S01]  /*25a0*/  F2FP.SATFINITE.E4M3.F32.PACK_AB_MERGE_C R102, R109, R108, R110 ;  /* 0x0000006c6d66723e */ /* 0x000fe2000480706e */
[----:B------:R1:W-:Y:S01]  /*25b0*/  STS.128 [R10+UR8], R84 ;  /* 0x000000540a007988 */ /* 0x0003e20008000c08 */
[----:B------:R-:W-:Y:S02]  /*25c0*/  F2FP.SATFINITE.E4M3.F32.PACK_AB_MERGE_C R103, R113, R112, R114 ;  /* 0x000000707167723e */ /* 0x000fe40004807072 */
[----:B------:R-:W-:Y:S02]  /*25d0*/  F2FP.SATFINITE.E4M3.F32.PACK_AB_MERGE_C R116, R117, R116, R118 ;  /* 0x000000747574723e */ /* 0x000fe40004807076 */
[----:B------:R-:W-:Y:S02]  /*25e0*/  LOP3.LUT R11, R0, 0x60, RZ, 0x3c, !PT ;  /* 0x00000060000b7812 */ /* 0x000fe400078e3cff */
[----:B------:R-:W-:-:S02]  /*25f0*/  F2FP.SATFINITE.E4M3.F32.PACK_AB_MERGE_C R117, R121, R120, R122 ;  /* 0x000000787975723e */ /* 0x000fc4000480707a */
[----:B------:R-:W-:Y:S01]  /*2600*/  F2FP.SATFINITE.E4M3.F32.PACK_AB_MERGE_C R118, R125, R124, R126 ;  /* 0x0000007c7d76723e */ /* 0x000fe2000480707e */
[----:B------:R1:W-:Y:S01]  /*2610*/  STS.128 [R11+UR8], R100 ;  /* 0x000000640b007988 */ /* 0x0003e20008000c08 */
[----:B------:R-:W-:Y:S02]  /*2620*/  F2FP.SATFINITE.E4M3.F32.PACK_AB_MERGE_C R119, R129, R128, R130 ;  /* 0x000000808177723e */ /* 0x000fe40004807082 */
[----:B------:R-:W-:-:S05]  /*2630*/  LOP3.LUT R12, R0, 0x70, RZ, 0x3c, !PT ;  /* 0x00000070000c7812 */ /* 0x000fca00078e3cff */
[----:B------:R1:W-:Y:S01]  /*2640*/  STS.128 [R12+UR8], R116 ;  /* 0x000000740c007988 */ /* 0x0003e20008000c08 */
[----:B------:R2:W-:Y:S06]  /*2650*/  MEMBAR.ALL.CTA ;  /* 0x0000000000007992 */ /* 0x0005ec0000008000 */
[----:B--2---:R-:W2:Y:S02]  /*2660*/  FENCE.VIEW.ASYNC.S ;  /* 0x00000000000073c6 */ /* 0x004ea40000000000 */
[----:B--2---:R-:W-:Y:S06]  /*2670*/  BAR.SYNC.DEFER_BLOCKING 0x0 ;  /* 0x0000000000007b1d */ /* 0x004fec0000010000 */
[----:B------:R1:W-:Y:S01]  /*2680*/  @UP1 UTMASTG.2D [UR8], [UR20] ;  /* 0x00000008140013b5 */ /* 0x0003e20008008000 */
[----:B------:R0:W-:Y:S01]  /*2690*/  UTMACMDFLUSH ;  /* 0x00000000000079b7 */ /* 0x0001e20000000000 */
[----:B------:R-:W-:-:S04]  /*26a0*/  DEPBAR.LE SB0, 0x0 ;  /* 0x000080000000791a */ /* 0x000fc80000000000 */
[----:B------:R-:W-:Y:S08]  /*26b0*/  BAR.SYNC.DEFER_BLOCKING 0x0 ;  /* 0x0000000000007b1d */ /* 0x000ff00000010000 */
[----:B------:R-:W-:Y:S06]  /*26c0*/  BAR.SYNC.DEFER_BLOCKING 0x0 ;  /* 0x0000000000007b1d */ /* 0x000fec0000010000 */
[----:B-1----:R-:W-:Y:S05]  /*26d0*/  @P2 BRA `(.L_x_68) ;  /* 0x0000000000a02947 */ /* 0x002fea0003800000 */
[----:B------:R-:W1:Y:S01]  /*26e0*/  S2UR UR5, SR_CgaCtaId ;  /* 0x00000000000579c3 */ /* 0x000e620000008800 */
[----:B------:R-:W-:Y:S01]  /*26f0*/  NOP ;  /* 0x0000000000007918 */ /* 0x000fe20000000000 */
[----:B------:R-:W-:Y:S01]  /*2700*/  UMOV UR4, 0x50 ;  /* 0x0000005000047882 */ /* 0x000fe20000000000 */
[----:B------:R-:W-:Y:S02]  /*2710*/  IMAD.U32 R0, RZ, RZ, UR23 ;  /* 0x00000017ff007e24 */ /* 0x000fe4000f8e00ff */
[----:B------:R-:W-:Y:S02]  /*2720*/  IMAD.MOV.U32 R3, RZ, RZ, 0xf ;  /* 0x0000000fff037424 */ /* 0x000fe400078e00ff */
[----:B------:R-:W-:Y:S01]  /*2730*/  IMAD.MOV.U32 R7, RZ, RZ, 0x1 ;  /* 0x00000001ff077424 */ /* 0x000fe200078e00ff */
[----:B------:R-:W-:-:S04]  /*2740*/  LOP3.LUT R0, R0, 0xffff, RZ, 0xc0, !PT ;  /* 0x0000ffff00007812 */ /* 0x000fc800078ec0ff */
[----:B------:R-:W-:-:S05]  /*2750*/  SHF.R.U32.HI R0, RZ, 0x5, R0 ;  /* 0x00000005ff007819 */ /* 0x000fca0000011600 */
[----:B------:R-:W-:Y:S01]  /*2760*/  VIADD R2, R0, 0x10 ;  /* 0x0000001000027836 */ /* 0x000fe20000000000 */
[----:B------:R-:W-:Y:S01]  /*2770*/  SHF.L.U32 R0, R3, R0, RZ ;  /* 0x0000000003007219 */ /* 0x000fe200000006ff */
[----:B-1----:R-:W-:-:S03]  /*2780*/  ULEA UR6, UR5, UR4, 0x18 ;  /* 0x0000000405067291 */ /* 0x002fc6000f8ec0ff */
[----:B------:R-:W-:-:S04]  /*2790*/  SHF.L.U32 R3, R7, R2, RZ ;  /* 0x0000000207037219 */ /* 0x000fc800000006ff */
[----:B------:R-:W-:Y:S02]  /*27a0*/  LOP3.LUT R0, R3, R0, RZ, 0xfc, !PT ;  /* 0x0000000003007212 */ /* 0x000fe400078efcff */
[----:B------:R-:W1:Y:S02]  /*27b0*/  LDS R5, [UR6] ;  /* 0x00000006ff057984 */ /* 0x000e640008000800 */
[C---:B------:R-:W-:Y:S02]  /*27c0*/  LOP3.LUT R2, R0.reuse, 0xffff, RZ, 0xc0, !PT ;  /* 0x0000ffff00027812 */ /* 0x040fe400078ec0ff */
[----:B-1----:R-:W-:-:S04]  /*27d0*/  LOP3.LUT R3, R0, 0xffff, R5, 0x80, !PT ;  /* 0x0000ffff00037812 */ /* 0x002fc800078e8005 */
[----:B------:R-:W-:-:S13]  /*27e0*/  ISETP.NE.AND P0, PT, R3, R2, PT ;  /* 0x000000020300720c */ /* 0x000fda0003f05270 */
[----:B------:R-:W-:Y:S05]  /*27f0*/  @P0 BRA `(.L_x_69) ;  /* 0x0000000000500947 */ /* 0x000fea0003800000 */
[----:B------:R-:W-:Y:S02]  /*2800*/  SHF.R.U32.HI R5, RZ, 0x10, R5 ;  /* 0x00000010ff057819 */ /* 0x000fe40000011605 */
[----:B------:R-:W-:-:S04]  /*2810*/  SHF.R.U32.HI R2, RZ, 0x10, R0 ;  /* 0x00000010ff027819 */ /* 0x000fc80000011600 */
[----:B------:R-:W-:-:S04]  /*2820*/  LOP3.LUT R5, R5, R2, RZ, 0xc0, !PT ;  /* 0x0000000205057212 */ /* 0x000fc800078ec0ff */
[----:B------:R-:W-:-:S13]  /*2830*/  ISETP.NE.AND P0, PT, R5, R2, PT ;  /* 0x000000020500720c */ /* 0x000fda0003f05270 */
[----:B------:R-:W-:Y:S05]  /*2840*/  @P0 BRA `(.L_x_70) ;  /* 0x0000000000300947 */ /* 0x000fea0003800000 */
[----:B------:R-:W-:Y:S01]  /*2850*/  R2UR UR4, R0 ;  /* 0x00000000000472ca */ /* 0x000fe200000e0000 */
[----:B------:R-:W-:Y:S01]  /*2860*/  VOTEU.ANY UR5, UPT, PT ;  /* 0x0000000000057886 */ /* 0x000fe200038e0100 */
[----:B------:R-:W1:Y:S01]  /*2870*/  S2R R0, SR_LANEID ;  /* 0x0000000000007919 */ /* 0x000e620000000000 */
[----:B------:R-:W-:-:S10]  /*2880*/  UFLO.U32 UR5, UR5 ;  /* 0x00000005000572bd */ /* 0x000fd400080e0000 */
[----:B------:R-:W-:-:S06]  /*2890*/  ULOP3.LUT UR4, URZ, UR4, URZ, 0x33, !UPT ;  /* 0x00000004ff047292 */ /* 0x000fcc000f8e33ff */
[----:B------:R-:W-:-:S04]  /*28a0*/  IMAD.U32 R2, RZ, RZ, UR4 ;  /* 0x00000004ff027e24 */ /* 0x000fc8000f8e00ff */
[----:B------:R-:W2:Y:S02]  /*28b0*/  REDUX UR7, R2 ;  /* 0x00000000020773c4 */ /* 0x000ea40000000000 */
[----:B------:R3:W-:Y:S01]  /*28c0*/  UTCATOMSWS.AND URZ, UR4 ;  /* 0x0000000400ff79e3 */ /* 0x0007e20008000000 */
[----:B-1----:R-:W-:Y:S01]  /*28d0*/  ISETP.EQ.U32.AND P0, PT, R0, UR5, PT ;  /* 0x0000000500007c0c */ /* 0x002fe2000bf02070 */
[----:B--2---:R-:W-:-:S12]  /*28e0*/  IMAD.U32 R0, RZ, RZ, UR7 ;  /* 0x00000007ff007e24 */ /* 0x004fd8000f8e00ff */
[----:B------:R3:W-:Y:S01]  /*28f0*/  @P0 ATOMS.AND RZ, [UR6], R0 ;  /* 0x00000000ffff098c */ /* 0x0007e2000a800006 */
[----:B------:R-:W-:Y:S05]  /*2900*/  BRA `(.L_x_68) ;  /* 0x0000000000147947 */ /* 0x000fea0003800000 */
.L_x_70:
[----:B------:R-:W-:-:S07]  /*2910*/  MOV R2, 0x2930 ;  /* 0x0000293000027802 */ /* 0x000fce0000000f00 */
[----:B------:R-:W-:Y:S05]  /*2920*/  CALL.REL.NOINC `($__internal_0_$__cuda_sm10x_tcgen05_guardrail_trap_col_being_dealloced_not_returned_by_alloc) ;  /* 0x0000000000447944 */ /* 0x000fea0003c00000 */
[----:B------:R-:W-:Y:S05]  /*2930*/  BRA `(.L_x_68) ;  /* 0x0000000000087947 */ /* 0x000fea0003800000 */
.L_x_69:
[----:B------:R-:W-:-:S07]  /*2940*/  MOV R2, 0x2960 ;  /* 0x0000296000027802 */ /* 0x000fce0000000f00 */
[----:B------:R-:W-:Y:S05]  /*2950*/  CALL.REL.NOINC `($__internal_2_$__cuda_sm10x_tcgen05_guardrail_trap_unallocated_columns_being_dealloced) ;  /* 0x0000000000507944 */ /* 0x000fea0003c00000 */
.L_x_68:
[----:B------:R-:W-:Y:S01]  /*2960*/  NOP ;  /* 0x0000000000007918 */ /* 0x000fe20000000000 */
[----:B---3--:R-:W-:Y:S05]  /*2970*/  EXIT ;  /* 0x000000000000794d */ /* 0x008fea0003800000 */
.L_x_57:
[----:B------:R-:W1:Y:S02]  /*2980*/  SYNCS.PHASECHK.TRANS64.TRYWAIT P0, [UR8+0x4000], RZ ;  /* 0x004000ffff0075a7 */ /* 0x000e640008001108 */
[----:B-1----:R-:W-:Y:S05]  /*2990*/  @!P0 BRA `(.L_x_57) ;  /* 0xfffffffc00f88947 */ /* 0x002fea000383ffff */
[----:B------:R-:W-:Y:S05]  /*29a0*/  BRA `(.L_x_71) ;  /* 0xfffffff000207947 */ /* 0x000fea000383ffff */
.L_x_59:
[----:B------:R-:W1:Y:S02]  /*29b0*/  SYNCS.PHASECHK.TRANS64.TRYWAIT P1, [UR8+0x4010], RZ ;  /* 0x004010ffff0075a7 */ /* 0x000e640008021108 */
[----:B-1----:R-:W-:Y:S05]  /*29c0*/  @!P1 BRA `(.L_x_59) ;  /* 0xfffffffc00f89947 */ /* 0x002fea000383ffff */
[----:B------:R-:W-:Y:S05]  /*29d0*/  BRA `(.L_x_72) ;  /* 0xfffffff000707947 */ /* 0x000fea000383ffff */
.L_x_60:
[----:B------:R-:W2:Y:S02]  /*29e0*/  SYNCS.PHASECHK.TRANS64.TRYWAIT P0, [UR9+0x4000], R2 ;  /* 0x00400002ff0075a7 */ /* 0x000ea40008001109 */
[----:B--2---:R-:W-:Y:S05]  /*29f0*/  @!P0 BRA `(.L_x_60) ;  /* 0xfffffffc00f88947 */ /* 0x004fea000383ffff */
[----:B------:R-:W-:Y:S05]  /*2a00*/  BRA `(.L_x_73) ;  /* 0xfffffff000ec7947 */ /* 0x000fea000383ffff */
.L_x_62:
[----:B------:R-:W2:Y:S02]  /*2a10*/  SYNCS.PHASECHK.TRANS64.TRYWAIT P0, [UR9+0x4010], R2 ;  /* 0x00401002ff0075a7 */ /* 0x000ea40008001109 */
[----:B--2---:R-:W-:Y:S05]  /*2a20*/  @!P0 BRA `(.L_x_62) ;  /* 0xfffffffc00f88947 */ /* 0x004fea000383ffff */
[----:B------:R-:W-:Y:S05]  /*2a30*/  BRA `(.L_x_74) ;  /* 0xfffffff400387947 */ /* 0x000fea000383ffff */
        .weak           $__internal_0_$__cuda_sm10x_tcgen05_guardrail_trap_col_being_dealloced_not_returned_by_alloc
        .type           $__internal_0_$__cuda_sm10x_tcgen05_guardrail_trap_col_being_dealloced_not_returned_by_alloc,@function
        .size           $__internal_0_$__cuda_sm10x_tcgen05_guardrail_trap_col_being_dealloced_not_returned_by_alloc,($__internal_1_$__cuda_sm10x_tcgen05_guardrail_trap_phase_invalid_during_alloc - $__internal_0_$__cuda_sm10x_tcgen05_guardrail_trap_col_being_dealloced_not_returned_by_alloc)
$__internal_0_$__cuda_sm10x_tcgen05_guardrail_trap_col_being_dealloced_not_returned_by_alloc:
[----:B------:R-:W-:Y:S05]  /*2a40*/  BPT.TRAP 0x1 ;  /* 0x000000040000795c */ /* 0x000fea0000300000 */
[----:B------:R-:W-:-:S04]  /*2a50*/  IMAD.MOV.U32 R3, RZ, RZ, 0x0 ;  /* 0x00000000ff037424 */ /* 0x000fc800078e00ff */
[----:B------:R-:W-:Y:S05]  /*2a60*/  RET.REL.NODEC R2 `(gluon_tcgen05) ;  /* 0xffffffd402647950 */ /* 0x000fea0003c3ffff */
        .weak           $__internal_1_$__cuda_sm10x_tcgen05_guardrail_trap_phase_invalid_during_alloc
        .type           $__internal_1_$__cuda_sm10x_tcgen05_guardrail_trap_phase_invalid_during_alloc,@function
        .size           $__internal_1_$__cuda_sm10x_tcgen05_guardrail_trap_phase_invalid_during_alloc,($__internal_2_$__cuda_sm10x_tcgen05_guardrail_trap_unallocated_columns_being_dealloced - $__internal_1_$__cuda_sm10x_tcgen05_guardrail_trap_phase_invalid_during_alloc)
$__internal_1_$__cuda_sm10x_tcgen05_guardrail_trap_phase_invalid_during_alloc:
[----:B------:R-:W-:Y:S05]  /*2a70*/  BPT.TRAP 0x1 ;  /* 0x000000040000795c */ /* 0x000fea0000300000 */
[----:B------:R-:W-:-:S04]  /*2a80*/  IMAD.MOV.U32 R3, RZ, RZ, 0x0 ;  /* 0x00000000ff037424 */ /* 0x000fc800078e00ff */
[----:B------:R-:W-:Y:S05]  /*2a90*/  RET.REL.NODEC R2 `(gluon_tcgen05) ;  /* 0xffffffd402587950 */ /* 0x000fea0003c3ffff */
        .weak           $__internal_2_$__cuda_sm10x_tcgen05_guardrail_trap_unallocated_columns_being_dealloced
        .type           $__internal_2_$__cuda_sm10x_tcgen05_guardrail_trap_unallocated_columns_being_dealloced,@function
        .size           $__internal_2_$__cuda_sm10x_tcgen05_guardrail_trap_unallocated_columns_being_dealloced,(.L_x_78 - $__internal_2_$__cuda_sm10x_tcgen05_guardrail_trap_unallocated_columns_being_dealloced)
$__internal_2_$__cuda_sm10x_tcgen05_guardrail_trap_unallocated_columns_being_dealloced:
[----:B------:R-:W-:Y:S05]  /*2aa0*/  BPT.TRAP 0x1 ;  /* 0x000000040000795c */ /* 0x000fea0000300000 */
[----:B------:R-:W-:-:S04]  /*2ab0*/  IMAD.MOV.U32 R3, RZ, RZ, 0x0 ;  /* 0x00000000ff037424 */ /* 0x000fc800078e00ff */
[----:B------:R-:W-:Y:S05]  /*2ac0*/  RET.REL.NODEC R2 `(gluon_tcgen05) ;  /* 0xffffffd4024c7950 */ /* 0x000fea0003c3ffff */
.L_x_75:
[----:B------:R-:W-:-:S00]  /*2ad0*/  BRA `(.L_x_75) ;  /* 0xfffffffc00fc7947 */ /* 0x000fc0000383ffff */
[----:B------:R-:W-:-:S00]  /*2ae0*/  NOP ;  /* 0x0000000000007918 */ /* 0x000fc00000000000 */
        /* <DEDUP_REMOVED lines=9> */
.L_x_78:


//--------------------- .nv.shared.gluon_tcgen05  --------------------------
	.section	.nv.shared.gluon_tcgen05,"aw",@nobits
	.sectionflags	@""
	.align	16
	.zero		1024


//--------------------- .nv.shared.reserved.0     --------------------------
	.section	.nv.shared.reserved.0,"aw",@nobits
	.align	8
	.weak		__nv_reservedSMEM_offset_0_alias
	.size		__nv_reservedSMEM_offset_0_alias, 0, 64
	.other		__nv_reservedSMEM_offset_0_alias,@"STO_CUDA_RESERVED_SHARED STV_DEFAULT"
__nv_reservedSMEM_offset_0_alias:
	.zero		0
.nv.shared.reserved.0:
	.zero		64
	.weak		__nv_reservedSMEM_allocation_phase
	.type		__nv_reservedSMEM_allocation_phase,@object
	.size		__nv_reservedSMEM_allocation_phase,(.L_0 - __nv_reservedSMEM_allocation_phase)
__nv_reservedSMEM_allocation_phase:
	.zero		1
.L_0:
	.zero		7
	.weak		__nv_reservedSMEM_devtool_atexit_pc
	.type		__nv_reservedSMEM_devtool_atexit_pc,@object
	.size		__nv_reservedSMEM_devtool_atexit_pc,(__nv_reservedSMEM_allocation_mask - __nv_reservedSMEM_devtool_atexit_pc)
__nv_reservedSMEM_devtool_atexit_pc:
	.zero		8
	.weak		__nv_reservedSMEM_allocation_mask
	.type		__nv_reservedSMEM_allocation_mask,@object
	.size		__nv_reservedSMEM_allocation_mask,(.L_2 - __nv_reservedSMEM_allocation_mask)
__nv_reservedSMEM_allocation_mask:
	.zero		4
.L_2:


//--------------------- .nv.constant0.gluon_tcgen05 --------------------------
	.section	.nv.constant0.gluon_tcgen05,"a",@progbits
	.sectionflags	@""
	.align	4
.nv.constant0.gluon_tcgen05:
	.zero		976


//--------------------- SYMBOLS --------------------------

	.type		.nv.reservedSmem.offset0,@object
	.size		.nv.reservedSmem.offset0,0x4
	.type		.nv.reservedSmem.cap,@object
	.size		.nv.reservedSmem.cap,0x4
